//
// Generated by NVIDIA NVVM Compiler
//
// Compiler Build ID: CL-36424714
// Cuda compilation tools, release 13.0, V13.0.88
// Based on NVVM 20.0.0
//

.version 9.0
.target sm_100
.address_size 64

	// .globl	_Z18init_curand_statesP17curandStateXORWOWmi
.global .align 4 .b8 precalc_xorwow_matrix[102400];
.global .align 4 .b8 precalc_xorwow_offset_matrix[102400];
.global .align 4 .b8 mrg32k3aM1[2304];
.global .align 4 .b8 mrg32k3aM2[2304];
.global .align 4 .b8 mrg32k3aM1SubSeq[2016];
.global .align 4 .b8 mrg32k3aM2SubSeq[2016];
.global .align 4 .b8 mrg32k3aM1Seq[2304];
.global .align 4 .b8 mrg32k3aM2Seq[2304];
.const .align 8 .b8 __cr_lgamma_table[72];

.visible .entry _Z18init_curand_statesP17curandStateXORWOWmi(
	.param .u64 .ptr .align 1 _Z18init_curand_statesP17curandStateXORWOWmi_param_0,
	.param .u64 _Z18init_curand_statesP17curandStateXORWOWmi_param_1,
	.param .u32 _Z18init_curand_statesP17curandStateXORWOWmi_param_2
)
{
	.reg .pred 	%p<25>;
	.reg .b32 	%r<414>;
	.reg .b64 	%rd<19>;

	ld.param.u64 	%rd8, [_Z18init_curand_statesP17curandStateXORWOWmi_param_0];
	ld.param.u64 	%rd9, [_Z18init_curand_statesP17curandStateXORWOWmi_param_1];
	ld.param.u32 	%r183, [_Z18init_curand_statesP17curandStateXORWOWmi_param_2];
	mov.u32 	%r184, %ctaid.x;
	mov.u32 	%r185, %ntid.x;
	mov.u32 	%r186, %tid.x;
	mad.lo.s32 	%r1, %r184, %r185, %r186;
	setp.ge.s32 	%p1, %r1, %r183;
	@%p1 bra 	$L__BB0_44;
	cvta.to.global.u64 	%rd10, %rd8;
	cvt.s64.s32 	%rd18, %r1;
	mul.wide.s32 	%rd11, %r1, 48;
	add.s64 	%rd2, %rd10, %rd11;
	cvt.u32.u64 	%r187, %rd9;
	xor.b32  	%r188, %r187, -1429050551;
	mul.lo.s32 	%r189, %r188, 1099087573;
	{ .reg .b32 tmp; mov.b64 {tmp, %r190}, %rd9; }
	xor.b32  	%r191, %r190, -136515619;
	mul.lo.s32 	%r192, %r191, -1703105765;
	add.s32 	%r193, %r189, %r192;
	add.s32 	%r194, %r193, 6615241;
	add.s32 	%r195, %r189, 123456789;
	st.global.v2.u32 	[%rd2], {%r194, %r195};
	xor.b32  	%r196, %r189, 362436069;
	add.s32 	%r197, %r192, 521288629;
	st.global.v2.u32 	[%rd2+8], {%r196, %r197};
	xor.b32  	%r198, %r192, 88675123;
	add.s32 	%r199, %r189, 5783321;
	st.global.v2.u32 	[%rd2+16], {%r198, %r199};
	setp.eq.s32 	%p2, %r1, 0;
	@%p2 bra 	$L__BB0_43;
	mov.b32 	%r320, 0;
$L__BB0_3:
	and.b64  	%rd4, %rd18, 3;
	setp.eq.s64 	%p3, %rd4, 0;
	@%p3 bra 	$L__BB0_42;
	mul.wide.u32 	%rd12, %r320, 3200;
	mov.u64 	%rd13, precalc_xorwow_matrix;
	add.s64 	%rd5, %rd13, %rd12;
	cvt.u32.u64 	%r3, %rd4;
	mov.b32 	%r321, 0;
$L__BB0_5:
	mov.b32 	%r334, 0;
	mov.u32 	%r335, %r334;
	mov.u32 	%r336, %r334;
	mov.u32 	%r337, %r334;
	mov.u32 	%r338, %r334;
	mov.u32 	%r327, %r334;
$L__BB0_6:
	mul.wide.u32 	%rd14, %r327, 4;
	add.s64 	%rd15, %rd2, %rd14;
	ld.global.u32 	%r11, [%rd15+4];
	shl.b32 	%r12, %r327, 5;
	mov.b32 	%r333, 0;
$L__BB0_7:
	.pragma "nounroll";
	shr.u32 	%r204, %r11, %r333;
	and.b32  	%r205, %r204, 1;
	setp.eq.b32 	%p4, %r205, 1;
	not.pred 	%p5, %p4;
	add.s32 	%r206, %r12, %r333;
	mul.lo.s32 	%r207, %r206, 5;
	mul.wide.u32 	%rd16, %r207, 4;
	add.s64 	%rd6, %rd5, %rd16;
	@%p5 bra 	$L__BB0_9;
	ld.global.u32 	%r208, [%rd6];
	xor.b32  	%r338, %r338, %r208;
	ld.global.u32 	%r209, [%rd6+4];
	xor.b32  	%r337, %r337, %r209;
	ld.global.u32 	%r210, [%rd6+8];
	xor.b32  	%r336, %r336, %r210;
	ld.global.u32 	%r211, [%rd6+12];
	xor.b32  	%r335, %r335, %r211;
	ld.global.u32 	%r212, [%rd6+16];
	xor.b32  	%r334, %r334, %r212;
$L__BB0_9:
	and.b32  	%r214, %r204, 2;
	setp.eq.s32 	%p6, %r214, 0;
	@%p6 bra 	$L__BB0_11;
	ld.global.u32 	%r215, [%rd6+20];
	xor.b32  	%r338, %r338, %r215;
	ld.global.u32 	%r216, [%rd6+24];
	xor.b32  	%r337, %r337, %r216;
	ld.global.u32 	%r217, [%rd6+28];
	xor.b32  	%r336, %r336, %r217;
	ld.global.u32 	%r218, [%rd6+32];
	xor.b32  	%r335, %r335, %r218;
	ld.global.u32 	%r219, [%rd6+36];
	xor.b32  	%r334, %r334, %r219;
$L__BB0_11:
	and.b32  	%r221, %r204, 4;
	setp.eq.s32 	%p7, %r221, 0;
	@%p7 bra 	$L__BB0_13;
	ld.global.u32 	%r222, [%rd6+40];
	xor.b32  	%r338, %r338, %r222;
	ld.global.u32 	%r223, [%rd6+44];
	xor.b32  	%r337, %r337, %r223;
	ld.global.u32 	%r224, [%rd6+48];
	xor.b32  	%r336, %r336, %r224;
	ld.global.u32 	%r225, [%rd6+52];
	xor.b32  	%r335, %r335, %r225;
	ld.global.u32 	%r226, [%rd6+56];
	xor.b32  	%r334, %r334, %r226;
$L__BB0_13:
	and.b32  	%r228, %r204, 8;
	setp.eq.s32 	%p8, %r228, 0;
	@%p8 bra 	$L__BB0_15;
	ld.global.u32 	%r229, [%rd6+60];
	xor.b32  	%r338, %r338, %r229;
	ld.global.u32 	%r230, [%rd6+64];
	xor.b32  	%r337, %r337, %r230;
	ld.global.u32 	%r231, [%rd6+68];
	xor.b32  	%r336, %r336, %r231;
	ld.global.u32 	%r232, [%rd6+72];
	xor.b32  	%r335, %r335, %r232;
	ld.global.u32 	%r233, [%rd6+76];
	xor.b32  	%r334, %r334, %r233;
$L__BB0_15:
	and.b32  	%r235, %r204, 16;
	setp.eq.s32 	%p9, %r235, 0;
	@%p9 bra 	$L__BB0_17;
	ld.global.u32 	%r236, [%rd6+80];
	xor.b32  	%r338, %r338, %r236;
	ld.global.u32 	%r237, [%rd6+84];
	xor.b32  	%r337, %r337, %r237;
	ld.global.u32 	%r238, [%rd6+88];
	xor.b32  	%r336, %r336, %r238;
	ld.global.u32 	%r239, [%rd6+92];
	xor.b32  	%r335, %r335, %r239;
	ld.global.u32 	%r240, [%rd6+96];
	xor.b32  	%r334, %r334, %r240;
$L__BB0_17:
	and.b32  	%r242, %r204, 32;
	setp.eq.s32 	%p10, %r242, 0;
	@%p10 bra 	$L__BB0_19;
	ld.global.u32 	%r243, [%rd6+100];
	xor.b32  	%r338, %r338, %r243;
	ld.global.u32 	%r244, [%rd6+104];
	xor.b32  	%r337, %r337, %r244;
	ld.global.u32 	%r245, [%rd6+108];
	xor.b32  	%r336, %r336, %r245;
	ld.global.u32 	%r246, [%rd6+112];
	xor.b32  	%r335, %r335, %r246;
	ld.global.u32 	%r247, [%rd6+116];
	xor.b32  	%r334, %r334, %r247;
$L__BB0_19:
	and.b32  	%r249, %r204, 64;
	setp.eq.s32 	%p11, %r249, 0;
	@%p11 bra 	$L__BB0_21;
	ld.global.u32 	%r250, [%rd6+120];
	xor.b32  	%r338, %r338, %r250;
	ld.global.u32 	%r251, [%rd6+124];
	xor.b32  	%r337, %r337, %r251;
	ld.global.u32 	%r252, [%rd6+128];
	xor.b32  	%r336, %r336, %r252;
	ld.global.u32 	%r253, [%rd6+132];
	xor.b32  	%r335, %r335, %r253;
	ld.global.u32 	%r254, [%rd6+136];
	xor.b32  	%r334, %r334, %r254;
$L__BB0_21:
	and.b32  	%r256, %r204, 128;
	setp.eq.s32 	%p12, %r256, 0;
	@%p12 bra 	$L__BB0_23;
	ld.global.u32 	%r257, [%rd6+140];
	xor.b32  	%r338, %r338, %r257;
	ld.global.u32 	%r258, [%rd6+144];
	xor.b32  	%r337, %r337, %r258;
	ld.global.u32 	%r259, [%rd6+148];
	xor.b32  	%r336, %r336, %r259;
	ld.global.u32 	%r260, [%rd6+152];
	xor.b32  	%r335, %r335, %r260;
	ld.global.u32 	%r261, [%rd6+156];
	xor.b32  	%r334, %r334, %r261;
$L__BB0_23:
	and.b32  	%r263, %r204, 256;
	setp.eq.s32 	%p13, %r263, 0;
	@%p13 bra 	$L__BB0_25;
	ld.global.u32 	%r264, [%rd6+160];
	xor.b32  	%r338, %r338, %r264;
	ld.global.u32 	%r265, [%rd6+164];
	xor.b32  	%r337, %r337, %r265;
	ld.global.u32 	%r266, [%rd6+168];
	xor.b32  	%r336, %r336, %r266;
	ld.global.u32 	%r267, [%rd6+172];
	xor.b32  	%r335, %r335, %r267;
	ld.global.u32 	%r268, [%rd6+176];
	xor.b32  	%r334, %r334, %r268;
$L__BB0_25:
	and.b32  	%r270, %r204, 512;
	setp.eq.s32 	%p14, %r270, 0;
	@%p14 bra 	$L__BB0_27;
	ld.global.u32 	%r271, [%rd6+180];
	xor.b32  	%r338, %r338, %r271;
	ld.global.u32 	%r272, [%rd6+184];
	xor.b32  	%r337, %r337, %r272;
	ld.global.u32 	%r273, [%rd6+188];
	xor.b32  	%r336, %r336, %r273;
	ld.global.u32 	%r274, [%rd6+192];
	xor.b32  	%r335, %r335, %r274;
	ld.global.u32 	%r275, [%rd6+196];
	xor.b32  	%r334, %r334, %r275;
$L__BB0_27:
	and.b32  	%r277, %r204, 1024;
	setp.eq.s32 	%p15, %r277, 0;
	@%p15 bra 	$L__BB0_29;
	ld.global.u32 	%r278, [%rd6+200];
	xor.b32  	%r338, %r338, %r278;
	ld.global.u32 	%r279, [%rd6+204];
	xor.b32  	%r337, %r337, %r279;
	ld.global.u32 	%r280, [%rd6+208];
	xor.b32  	%r336, %r336, %r280;
	ld.global.u32 	%r281, [%rd6+212];
	xor.b32  	%r335, %r335, %r281;
	ld.global.u32 	%r282, [%rd6+216];
	xor.b32  	%r334, %r334, %r282;
$L__BB0_29:
	and.b32  	%r284, %r204, 2048;
	setp.eq.s32 	%p16, %r284, 0;
	@%p16 bra 	$L__BB0_31;
	ld.global.u32 	%r285, [%rd6+220];
	xor.b32  	%r338, %r338, %r285;
	ld.global.u32 	%r286, [%rd6+224];
	xor.b32  	%r337, %r337, %r286;
	ld.global.u32 	%r287, [%rd6+228];
	xor.b32  	%r336, %r336, %r287;
	ld.global.u32 	%r288, [%rd6+232];
	xor.b32  	%r335, %r335, %r288;
	ld.global.u32 	%r289, [%rd6+236];
	xor.b32  	%r334, %r334, %r289;
$L__BB0_31:
	and.b32  	%r291, %r204, 4096;
	setp.eq.s32 	%p17, %r291, 0;
	@%p17 bra 	$L__BB0_33;
	ld.global.u32 	%r292, [%rd6+240];
	xor.b32  	%r338, %r338, %r292;
	ld.global.u32 	%r293, [%rd6+244];
	xor.b32  	%r337, %r337, %r293;
	ld.global.u32 	%r294, [%rd6+248];
	xor.b32  	%r336, %r336, %r294;
	ld.global.u32 	%r295, [%rd6+252];
	xor.b32  	%r335, %r335, %r295;
	ld.global.u32 	%r296, [%rd6+256];
	xor.b32  	%r334, %r334, %r296;
$L__BB0_33:
	and.b32  	%r298, %r204, 8192;
	setp.eq.s32 	%p18, %r298, 0;
	@%p18 bra 	$L__BB0_35;
	ld.global.u32 	%r299, [%rd6+260];
	xor.b32  	%r338, %r338, %r299;
	ld.global.u32 	%r300, [%rd6+264];
	xor.b32  	%r337, %r337, %r300;
	ld.global.u32 	%r301, [%rd6+268];
	xor.b32  	%r336, %r336, %r301;
	ld.global.u32 	%r302, [%rd6+272];
	xor.b32  	%r335, %r335, %r302;
	ld.global.u32 	%r303, [%rd6+276];
	xor.b32  	%r334, %r334, %r303;
$L__BB0_35:
	and.b32  	%r305, %r204, 16384;
	setp.eq.s32 	%p19, %r305, 0;
	@%p19 bra 	$L__BB0_37;
	ld.global.u32 	%r306, [%rd6+280];
	xor.b32  	%r338, %r338, %r306;
	ld.global.u32 	%r307, [%rd6+284];
	xor.b32  	%r337, %r337, %r307;
	ld.global.u32 	%r308, [%rd6+288];
	xor.b32  	%r336, %r336, %r308;
	ld.global.u32 	%r309, [%rd6+292];
	xor.b32  	%r335, %r335, %r309;
	ld.global.u32 	%r310, [%rd6+296];
	xor.b32  	%r334, %r334, %r310;
$L__BB0_37:
	and.b32  	%r312, %r204, 32768;
	setp.eq.s32 	%p20, %r312, 0;
	@%p20 bra 	$L__BB0_39;
	ld.global.u32 	%r313, [%rd6+300];
	xor.b32  	%r338, %r338, %r313;
	ld.global.u32 	%r314, [%rd6+304];
	xor.b32  	%r337, %r337, %r314;
	ld.global.u32 	%r315, [%rd6+308];
	xor.b32  	%r336, %r336, %r315;
	ld.global.u32 	%r316, [%rd6+312];
	xor.b32  	%r335, %r335, %r316;
	ld.global.u32 	%r317, [%rd6+316];
	xor.b32  	%r334, %r334, %r317;
$L__BB0_39:
	add.s32 	%r333, %r333, 16;
	setp.ne.s32 	%p21, %r333, 32;
	@%p21 bra 	$L__BB0_7;
	mad.lo.s32 	%r318, %r327, -31, %r12;
	add.s32 	%r327, %r318, 1;
	setp.ne.s32 	%p22, %r327, 5;
	@%p22 bra 	$L__BB0_6;
	st.global.u32 	[%rd2+4], %r338;
	st.global.u32 	[%rd2+8], %r337;
	st.global.u32 	[%rd2+12], %r336;
	st.global.u32 	[%rd2+16], %r335;
	st.global.u32 	[%rd2+20], %r334;
	add.s32 	%r321, %r321, 1;
	setp.lt.u32 	%p23, %r321, %r3;
	@%p23 bra 	$L__BB0_5;
$L__BB0_42:
	shr.u64 	%rd7, %rd18, 2;
	add.s32 	%r320, %r320, 1;
	setp.gt.u64 	%p24, %rd18, 3;
	mov.u64 	%rd18, %rd7;
	@%p24 bra 	$L__BB0_3;
$L__BB0_43:
	mov.b32 	%r319, 0;
	st.global.v2.u32 	[%rd2+24], {%r319, %r319};
	st.global.u32 	[%rd2+32], %r319;
	mov.b64 	%rd17, 0;
	st.global.u64 	[%rd2+40], %rd17;
$L__BB0_44:
	ret;

}
	// .globl	_Z22generate_random_matrixP17curandStateXORWOWPfiii
.visible .entry _Z22generate_random_matrixP17curandStateXORWOWPfiii(
	.param .u64 .ptr .align 1 _Z22generate_random_matrixP17curandStateXORWOWPfiii_param_0,
	.param .u64 .ptr .align 1 _Z22generate_random_matrixP17curandStateXORWOWPfiii_param_1,
	.param .u32 _Z22generate_random_matrixP17curandStateXORWOWPfiii_param_2,
	.param .u32 _Z22generate_random_matrixP17curandStateXORWOWPfiii_param_3,
	.param .u32 _Z22generate_random_matrixP17curandStateXORWOWPfiii_param_4
)
{
	.reg .pred 	%p<4>;
	.reg .b32 	%r<31>;
	.reg .b32 	%f<4>;
	.reg .b64 	%rd<9>;
	.reg .b64 	%fd<2>;

	ld.param.u64 	%rd1, [_Z22generate_random_matrixP17curandStateXORWOWPfiii_param_0];
	ld.param.u64 	%rd2, [_Z22generate_random_matrixP17curandStateXORWOWPfiii_param_1];
	ld.param.u32 	%r5, [_Z22generate_random_matrixP17curandStateXORWOWPfiii_param_2];
	ld.param.u32 	%r3, [_Z22generate_random_matrixP17curandStateXORWOWPfiii_param_3];
	ld.param.u32 	%r4, [_Z22generate_random_matrixP17curandStateXORWOWPfiii_param_4];
	mov.u32 	%r6, %tid.x;
	mov.u32 	%r7, %ctaid.x;
	mov.u32 	%r8, %ntid.x;
	mad.lo.s32 	%r1, %r7, %r8, %r6;
	mov.u32 	%r9, %tid.y;
	mov.u32 	%r10, %ctaid.y;
	mov.u32 	%r11, %ntid.y;
	mad.lo.s32 	%r2, %r10, %r11, %r9;
	setp.ge.s32 	%p1, %r2, %r5;
	setp.ge.s32 	%p2, %r1, %r3;
	or.pred  	%p3, %p1, %p2;
	@%p3 bra 	$L__BB1_2;
	cvta.to.global.u64 	%rd3, %rd1;
	cvta.to.global.u64 	%rd4, %rd2;
	mad.lo.s32 	%r12, %r3, %r2, %r1;
	rem.s32 	%r13, %r12, %r4;
	mul.wide.s32 	%rd5, %r13, 48;
	add.s64 	%rd6, %rd3, %rd5;
	ld.global.v2.u32 	{%r14, %r15}, [%rd6];
	ld.global.v2.u32 	{%r16, %r17}, [%rd6+8];
	ld.global.v2.u32 	{%r18, %r19}, [%rd6+16];
	ld.global.v2.u32 	{%r20, %r21}, [%rd6+24];
	ld.global.f32 	%f1, [%rd6+32];
	ld.global.f64 	%fd1, [%rd6+40];
	shr.u32 	%r22, %r15, 2;
	xor.b32  	%r23, %r22, %r15;
	shl.b32 	%r24, %r19, 4;
	shl.b32 	%r25, %r23, 1;
	xor.b32  	%r26, %r24, %r25;
	xor.b32  	%r27, %r26, %r19;
	xor.b32  	%r28, %r27, %r23;
	add.s32 	%r29, %r14, 362437;
	add.s32 	%r30, %r28, %r29;
	cvt.rn.f32.u32 	%f2, %r30;
	fma.rn.f32 	%f3, %f2, 0f2F800000, 0f2F000000;
	mul.wide.s32 	%rd7, %r12, 4;
	add.s64 	%rd8, %rd4, %rd7;
	st.global.f32 	[%rd8], %f3;
	st.global.v2.u32 	[%rd6], {%r29, %r16};
	st.global.v2.u32 	[%rd6+8], {%r17, %r18};
	st.global.v2.u32 	[%rd6+16], {%r19, %r28};
	st.global.v2.u32 	[%rd6+24], {%r20, %r21};
	st.global.f32 	[%rd6+32], %f1;
	st.global.f64 	[%rd6+40], %fd1;
$L__BB1_2:
	ret;

}
	// .globl	_Z26generate_random_matrix_intP17curandStateXORWOWPiiiii
.visible .entry _Z26generate_random_matrix_intP17curandStateXORWOWPiiiii(
	.param .u64 .ptr .align 1 _Z26generate_random_matrix_intP17curandStateXORWOWPiiiii_param_0,
	.param .u64 .ptr .align 1 _Z26generate_random_matrix_intP17curandStateXORWOWPiiiii_param_1,
	.param .u32 _Z26generate_random_matrix_intP17curandStateXORWOWPiiiii_param_2,
	.param .u32 _Z26generate_random_matrix_intP17curandStateXORWOWPiiiii_param_3,
	.param .u32 _Z26generate_random_matrix_intP17curandStateXORWOWPiiiii_param_4,
	.param .u32 _Z26generate_random_matrix_intP17curandStateXORWOWPiiiii_param_5
)
{
	.reg .pred 	%p<4>;
	.reg .b32 	%r<33>;
	.reg .b32 	%f<2>;
	.reg .b64 	%rd<9>;
	.reg .b64 	%fd<2>;

	ld.param.u64 	%rd1, [_Z26generate_random_matrix_intP17curandStateXORWOWPiiiii_param_0];
	ld.param.u64 	%rd2, [_Z26generate_random_matrix_intP17curandStateXORWOWPiiiii_param_1];
	ld.param.u32 	%r6, [_Z26generate_random_matrix_intP17curandStateXORWOWPiiiii_param_2];
	ld.param.u32 	%r3, [_Z26generate_random_matrix_intP17curandStateXORWOWPiiiii_param_3];
	ld.param.u32 	%r4, [_Z26generate_random_matrix_intP17curandStateXORWOWPiiiii_param_4];
	ld.param.u32 	%r5, [_Z26generate_random_matrix_intP17curandStateXORWOWPiiiii_param_5];
	mov.u32 	%r7, %tid.x;
	mov.u32 	%r8, %ctaid.x;
	mov.u32 	%r9, %ntid.x;
	mad.lo.s32 	%r1, %r8, %r9, %r7;
	mov.u32 	%r10, %tid.y;
	mov.u32 	%r11, %ctaid.y;
	mov.u32 	%r12, %ntid.y;
	mad.lo.s32 	%r2, %r11, %r12, %r10;
	setp.ge.s32 	%p1, %r2, %r6;
	setp.ge.s32 	%p2, %r1, %r3;
	or.pred  	%p3, %p1, %p2;
	@%p3 bra 	$L__BB2_2;
	cvta.to.global.u64 	%rd3, %rd1;
	cvta.to.global.u64 	%rd4, %rd2;
	mad.lo.s32 	%r13, %r3, %r2, %r1;
	rem.s32 	%r14, %r13, %r5;
	mul.wide.s32 	%rd5, %r14, 48;
	add.s64 	%rd6, %rd3, %rd5;
	ld.global.v2.u32 	{%r15, %r16}, [%rd6];
	ld.global.v2.u32 	{%r17, %r18}, [%rd6+8];
	ld.global.v2.u32 	{%r19, %r20}, [%rd6+16];
	ld.global.v2.u32 	{%r21, %r22}, [%rd6+24];
	ld.global.f32 	%f1, [%rd6+32];
	ld.global.f64 	%fd1, [%rd6+40];
	shr.u32 	%r23, %r16, 2;
	xor.b32  	%r24, %r23, %r16;
	shl.b32 	%r25, %r20, 4;
	shl.b32 	%r26, %r24, 1;
	xor.b32  	%r27, %r25, %r26;
	xor.b32  	%r28, %r27, %r20;
	xor.b32  	%r29, %r28, %r24;
	add.s32 	%r30, %r15, 362437;
	add.s32 	%r31, %r29, %r30;
	rem.u32 	%r32, %r31, %r4;
	mul.wide.s32 	%rd7, %r13, 4;
	add.s64 	%rd8, %rd4, %rd7;
	st.global.u32 	[%rd8], %r32;
	st.global.v2.u32 	[%rd6], {%r30, %r17};
	st.global.v2.u32 	[%rd6+8], {%r18, %r19};
	st.global.v2.u32 	[%rd6+16], {%r20, %r29};
	st.global.v2.u32 	[%rd6+24], {%r21, %r22};
	st.global.f32 	[%rd6+32], %f1;
	st.global.f64 	[%rd6+40], %fd1;
$L__BB2_2:
	ret;

}


// ===== COMPILED SASS (sm_100) =====

	.target	sm_100

	.elftype	@"ET_EXEC"


//--------------------- .note.nv.tkinfo           --------------------------
	.section	.note.nv.tkinfo,"",@"SHT_NOTE"
	.sectionflags	@"SHF_NOTE_NV_TKINFO"
	.tkinfo
        /*0018*/ 	.word	0x00000002
        /*0030*/ 	.string	""
        /*0030*/ 	.string	"ptxas"
        /*0030*/ 	.string	"Cuda compilation tools, release 13.0, V13.0.88"
        /*0030*/ 	.string	"Build cuda_13.0.r13.0/compiler.36424714_0"
        /*0030*/ 	.string	"-arch sm_100 -m 64 "



//--------------------- .note.nv.cuinfo           --------------------------
	.section	.note.nv.cuinfo,"",@"SHT_NOTE"
	.sectionflags	@"SHF_NOTE_NV_CUINFO"
        /*0018*/ 	.short	0x0002
        /*001a*/ 	.short	0x0064
        /*001c*/ 	.short	0x0082
	.zero		2


//--------------------- .nv.info                  --------------------------
	.section	.nv.info,"",@"SHT_CUDA_INFO"
	.align	4


	//----- nvinfo : EIATTR_REGCOUNT
	.align		4
        /*0000*/ 	.byte	0x04, 0x2f
        /*0002*/ 	.short	(.L_10 - .L_9)
	.align		4
.L_9:
        /*0004*/ 	.word	index@(_Z18init_curand_statesP17curandStateXORWOWmi)
        /*0008*/ 	.word	0x0000001f


	//----- nvinfo : EIATTR_FRAME_SIZE
	.align		4
.L_10:
        /*000c*/ 	.byte	0x04, 0x11
        /*000e*/ 	.short	(.L_12 - .L_11)
	.align		4
.L_11:
        /*0010*/ 	.word	index@(_Z18init_curand_statesP17curandStateXORWOWmi)
        /*0014*/ 	.word	0x00000000


	//----- nvinfo : EIATTR_REGCOUNT
	.align		4
.L_12:
        /*0018*/ 	.byte	0x04, 0x2f
        /*001a*/ 	.short	(.L_14 - .L_13)
	.align		4
.L_13:
        /*001c*/ 	.word	index@(_Z22generate_random_matrixP17curandStateXORWOWPfiii)
        /*0020*/ 	.word	0x0000001a


	//----- nvinfo : EIATTR_FRAME_SIZE
	.align		4
.L_14:
        /*0024*/ 	.byte	0x04, 0x11
        /*0026*/ 	.short	(.L_16 - .L_15)
	.align		4
.L_15:
        /*0028*/ 	.word	index@(_Z22generate_random_matrixP17curandStateXORWOWPfiii)
        /*002c*/ 	.word	0x00000000


	//----- nvinfo : EIATTR_REGCOUNT
	.align		4
.L_16:
        /*0030*/ 	.byte	0x04, 0x2f
        /*0032*/ 	.short	(.L_18 - .L_17)
	.align		4
.L_17:
        /*0034*/ 	.word	index@(_Z26generate_random_matrix_intP17curandStateXORWOWPiiiii)
        /*0038*/ 	.word	0x0000001a


	//----- nvinfo : EIATTR_FRAME_SIZE
	.align		4
.L_18:
        /*003c*/ 	.byte	0x04, 0x11
        /*003e*/ 	.short	(.L_20 - .L_19)
	.align		4
.L_19:
        /*0040*/ 	.word	index@(_Z26generate_random_matrix_intP17curandStateXORWOWPiiiii)
        /*0044*/ 	.word	0x00000000


	//----- nvinfo : EIATTR_MIN_STACK_SIZE
	.align		4
.L_20:
        /*0048*/ 	.byte	0x04, 0x12
        /*004a*/ 	.short	(.L_22 - .L_21)
	.align		4
.L_21:
        /*004c*/ 	.word	index@(_Z26generate_random_matrix_intP17curandStateXORWOWPiiiii)
        /*0050*/ 	.word	0x00000000


	//----- nvinfo : EIATTR_MIN_STACK_SIZE
	.align		4
.L_22:
        /*0054*/ 	.byte	0x04, 0x12
        /*0056*/ 	.short	(.L_24 - .L_23)
	.align		4
.L_23:
        /*0058*/ 	.word	index@(_Z22generate_random_matrixP17curandStateXORWOWPfiii)
        /*005c*/ 	.word	0x00000000


	//----- nvinfo : EIATTR_MIN_STACK_SIZE
	.align		4
.L_24:
        /*0060*/ 	.byte	0x04, 0x12
        /*0062*/ 	.short	(.L_26 - .L_25)
	.align		4
.L_25:
        /*0064*/ 	.word	index@(_Z18init_curand_statesP17curandStateXORWOWmi)
        /*0068*/ 	.word	0x00000000
.L_26:


//--------------------- .nv.compat                --------------------------
	.section	.nv.compat,"",@"SHT_CUDA_COMPAT_INFO"
	.align	4
        /*0000*/ 	.byte	0x02, 0x09, 0x00, 0x00, 0x02, 0x02, 0x01, 0x00, 0x02, 0x05, 0x05, 0x00, 0x03, 0x07, 0x01, 0x01
        /*0010*/ 	.byte	0x02, 0x03, 0x00, 0x00, 0x02, 0x06, 0x01, 0x00, 0x04, 0x0b, 0x08, 0x00, 0x09, 0x00, 0x00, 0x00
        /*0020*/ 	.byte	0x00, 0x00, 0x00, 0x00


//--------------------- .nv.info._Z26generate_random_matrix_intP17curandStateXORWOWPiiiii --------------------------
	.section	.nv.info._Z26generate_random_matrix_intP17curandStateXORWOWPiiiii,"",@"SHT_CUDA_INFO"
	.sectionflags	@""
	.align	4


	//----- nvinfo : EIATTR_CUDA_API_VERSION
	.align		4
        /*0000*/ 	.byte	0x04, 0x37
        /*0002*/ 	.short	(.L_28 - .L_27)
.L_27:
        /*0004*/ 	.word	0x00000082


	//----- nvinfo : EIATTR_KPARAM_INFO
	.align		4
.L_28:
        /*0008*/ 	.byte	0x04, 0x17
        /*000a*/ 	.short	(.L_30 - .L_29)
.L_29:
        /*000c*/ 	.word	0x00000000
        /*0010*/ 	.short	0x0005
        /*0012*/ 	.short	0x001c
        /*0014*/ 	.byte	0x00, 0xf0, 0x11, 0x00


	//----- nvinfo : EIATTR_KPARAM_INFO
	.align		4
.L_30:
        /*0018*/ 	.byte	0x04, 0x17
        /*001a*/ 	.short	(.L_32 - .L_31)
.L_31:
        /*001c*/ 	.word	0x00000000
        /*0020*/ 	.short	0x0004
        /*0022*/ 	.short	0x0018
        /*0024*/ 	.byte	0x00, 0xf0, 0x11, 0x00


	//----- nvinfo : EIATTR_KPARAM_INFO
	.align		4
.L_32:
        /*0028*/ 	.byte	0x04, 0x17
        /*002a*/ 	.short	(.L_34 - .L_33)
.L_33:
        /*002c*/ 	.word	0x00000000
        /*0030*/ 	.short	0x0003
        /*0032*/ 	.short	0x0014
        /*0034*/ 	.byte	0x00, 0xf0, 0x11, 0x00


	//----- nvinfo : EIATTR_KPARAM_INFO
	.align		4
.L_34:
        /*0038*/ 	.byte	0x04, 0x17
        /*003a*/ 	.short	(.L_36 - .L_35)
.L_35:
        /*003c*/ 	.word	0x00000000
        /*0040*/ 	.short	0x0002
        /*0042*/ 	.short	0x0010
        /*0044*/ 	.byte	0x00, 0xf0, 0x11, 0x00


	//----- nvinfo : EIATTR_KPARAM_INFO
	.align		4
.L_36:
        /*0048*/ 	.byte	0x04, 0x17
        /*004a*/ 	.short	(.L_38 - .L_37)
.L_37:
        /*004c*/ 	.word	0x00000000
        /*0050*/ 	.short	0x0001
        /*0052*/ 	.short	0x0008
        /*0054*/ 	.byte	0x00, 0xf5, 0x21, 0x00


	//----- nvinfo : EIATTR_KPARAM_INFO
	.align		4
.L_38:
        /*0058*/ 	.byte	0x04, 0x17
        /*005a*/ 	.short	(.L_40 - .L_39)
.L_39:
        /*005c*/ 	.word	0x00000000
        /*0060*/ 	.short	0x0000
        /*0062*/ 	.short	0x0000
        /*0064*/ 	.byte	0x00, 0xf5, 0x21, 0x00


	//----- nvinfo : EIATTR_SPARSE_MMA_MASK
	.align		4
.L_40:
        /*0068*/ 	.byte	0x03, 0x50
        /*006a*/ 	.short	0x0000


	//----- nvinfo : EIATTR_MAXREG_COUNT
	.align		4
        /*006c*/ 	.byte	0x03, 0x1b
        /*006e*/ 	.short	0x00ff


	//----- nvinfo : EIATTR_MERCURY_ISA_VERSION
	.align		4
        /*0070*/ 	.byte	0x03, 0x5f
        /*0072*/ 	.short	0x0101


	//----- nvinfo : EIATTR_VRC_CTA_INIT_COUNT
	.align		4
        /*0074*/ 	.byte	0x02, 0x4a
	.zero		1
	.zero		1


	//----- nvinfo : EIATTR_EXIT_INSTR_OFFSETS
	.align		4
        /*0078*/ 	.byte	0x04, 0x1c
        /*007a*/ 	.short	(.L_42 - .L_41)


	//   ....[0]....
.L_41:
        /*007c*/ 	.word	0x000000c0


	//   ....[1]....
        /*0080*/ 	.word	0x00000540


	//----- nvinfo : EIATTR_CBANK_PARAM_SIZE
	.align		4
.L_42:
        /*0084*/ 	.byte	0x03, 0x19
        /*0086*/ 	.short	0x0020


	//----- nvinfo : EIATTR_PARAM_CBANK
	.align		4
        /*0088*/ 	.byte	0x04, 0x0a
        /*008a*/ 	.short	(.L_44 - .L_43)
	.align		4
.L_43:
        /*008c*/ 	.word	index@(.nv.constant0._Z26generate_random_matrix_intP17curandStateXORWOWPiiiii)
        /*0090*/ 	.short	0x0380
        /*0092*/ 	.short	0x0020


	//----- nvinfo : EIATTR_SW_WAR
	.align		4
.L_44:
        /*0094*/ 	.byte	0x04, 0x36
        /*0096*/ 	.short	(.L_46 - .L_45)
.L_45:
        /*0098*/ 	.word	0x00000008
.L_46:


//--------------------- .nv.info._Z22generate_random_matrixP17curandStateXORWOWPfiii --------------------------
	.section	.nv.info._Z22generate_random_matrixP17curandStateXORWOWPfiii,"",@"SHT_CUDA_INFO"
	.sectionflags	@""
	.align	4


	//----- nvinfo : EIATTR_CUDA_API_VERSION
	.align		4
        /*0000*/ 	.byte	0x04, 0x37
        /*0002*/ 	.short	(.L_48 - .L_47)
.L_47:
        /*0004*/ 	.word	0x00000082


	//----- nvinfo : EIATTR_KPARAM_INFO
	.align		4
.L_48:
        /*0008*/ 	.byte	0x04, 0x17
        /*000a*/ 	.short	(.L_50 - .L_49)
.L_49:
        /*000c*/ 	.word	0x00000000
        /*0010*/ 	.short	0x0004
        /*0012*/ 	.short	0x0018
        /*0014*/ 	.byte	0x00, 0xf0, 0x11, 0x00


	//----- nvinfo : EIATTR_KPARAM_INFO
	.align		4
.L_50:
        /*0018*/ 	.byte	0x04, 0x17
        /*001a*/ 	.short	(.L_52 - .L_51)
.L_51:
        /*001c*/ 	.word	0x00000000
        /*0020*/ 	.short	0x0003
        /*0022*/ 	.short	0x0014
        /*0024*/ 	.byte	0x00, 0xf0, 0x11, 0x00


	//----- nvinfo : EIATTR_KPARAM_INFO
	.align		4
.L_52:
        /*0028*/ 	.byte	0x04, 0x17
        /*002a*/ 	.short	(.L_54 - .L_53)
.L_53:
        /*002c*/ 	.word	0x00000000
        /*0030*/ 	.short	0x0002
        /*0032*/ 	.short	0x0010
        /*0034*/ 	.byte	0x00, 0xf0, 0x11, 0x00


	//----- nvinfo : EIATTR_KPARAM_INFO
	.align		4
.L_54:
        /*0038*/ 	.byte	0x04, 0x17
        /*003a*/ 	.short	(.L_56 - .L_55)
.L_55:
        /*003c*/ 	.word	0x00000000
        /*0040*/ 	.short	0x0001
        /*0042*/ 	.short	0x0008
        /*0044*/ 	.byte	0x00, 0xf5, 0x21, 0x00


	//----- nvinfo : EIATTR_KPARAM_INFO
	.align		4
.L_56:
        /*0048*/ 	.byte	0x04, 0x17
        /*004a*/ 	.short	(.L_58 - .L_57)
.L_57:
        /*004c*/ 	.word	0x00000000
        /*0050*/ 	.short	0x0000
        /*0052*/ 	.short	0x0000
        /*0054*/ 	.byte	0x00, 0xf5, 0x21, 0x00


	//----- nvinfo : EIATTR_SPARSE_MMA_MASK
	.align		4
.L_58:
        /*0058*/ 	.byte	0x03, 0x50
        /*005a*/ 	.short	0x0000


	//----- nvinfo : EIATTR_MAXREG_COUNT
	.align		4
        /*005c*/ 	.byte	0x03, 0x1b
        /*005e*/ 	.short	0x00ff


	//----- nvinfo : EIATTR_MERCURY_ISA_VERSION
	.align		4
        /*0060*/ 	.byte	0x03, 0x5f
        /*0062*/ 	.short	0x0101


	//----- nvinfo : EIATTR_VRC_CTA_INIT_COUNT
	.align		4
        /*0064*/ 	.byte	0x02, 0x4a
	.zero		1
	.zero		1


	//----- nvinfo : EIATTR_EXIT_INSTR_OFFSETS
	.align		4
        /*0068*/ 	.byte	0x04, 0x1c
        /*006a*/ 	.short	(.L_60 - .L_59)


	//   ....[0]....
.L_59:
        /*006c*/ 	.word	0x000000c0


	//   ....[1]....
        /*0070*/ 	.word	0x00000450


	//----- nvinfo : EIATTR_CBANK_PARAM_SIZE
	.align		4
.L_60:
        /*0074*/ 	.byte	0x03, 0x19
        /*0076*/ 	.short	0x001c


	//----- nvinfo : EIATTR_PARAM_CBANK
	.align		4
        /*0078*/ 	.byte	0x04, 0x0a
        /*007a*/ 	.short	(.L_62 - .L_61)
	.align		4
.L_61:
        /*007c*/ 	.word	index@(.nv.constant0._Z22generate_random_matrixP17curandStateXORWOWPfiii)
        /*0080*/ 	.short	0x0380
        /*0082*/ 	.short	0x001c


	//----- nvinfo : EIATTR_SW_WAR
	.align		4
.L_62:
        /*0084*/ 	.byte	0x04, 0x36
        /*0086*/ 	.short	(.L_64 - .L_63)
.L_63:
        /*0088*/ 	.word	0x00000008
.L_64:


//--------------------- .nv.info._Z18init_curand_statesP17curandStateXORWOWmi --------------------------
	.section	.nv.info._Z18init_curand_statesP17curandStateXORWOWmi,"",@"SHT_CUDA_INFO"
	.sectionflags	@""
	.align	4


	//----- nvinfo : EIATTR_CUDA_API_VERSION
	.align		4
        /*0000*/ 	.byte	0x04, 0x37
        /*0002*/ 	.short	(.L_66 - .L_65)
.L_65:
        /*0004*/ 	.word	0x00000082


	//----- nvinfo : EIATTR_KPARAM_INFO
	.align		4
.L_66:
        /*0008*/ 	.byte	0x04, 0x17
        /*000a*/ 	.short	(.L_68 - .L_67)
.L_67:
        /*000c*/ 	.word	0x00000000
        /*0010*/ 	.short	0x0002
        /*0012*/ 	.short	0x0010
        /*0014*/ 	.byte	0x00, 0xf0, 0x11, 0x00


	//----- nvinfo : EIATTR_KPARAM_INFO
	.align		4
.L_68:
        /*0018*/ 	.byte	0x04, 0x17
        /*001a*/ 	.short	(.L_70 - .L_69)
.L_69:
        /*001c*/ 	.word	0x00000000
        /*0020*/ 	.short	0x0001
        /*0022*/ 	.short	0x0008
        /*0024*/ 	.byte	0x00, 0xf0, 0x21, 0x00


	//----- nvinfo : EIATTR_KPARAM_INFO
	.align		4
.L_70:
        /*0028*/ 	.byte	0x04, 0x17
        /*002a*/ 	.short	(.L_72 - .L_71)
.L_71:
        /*002c*/ 	.word	0x00000000
        /*0030*/ 	.short	0x0000
        /*0032*/ 	.short	0x0000
        /*0034*/ 	.byte	0x00, 0xf5, 0x21, 0x00


	//----- nvinfo : EIATTR_SPARSE_MMA_MASK
	.align		4
.L_72:
        /*0038*/ 	.byte	0x03, 0x50
        /*003a*/ 	.short	0x0000


	//----- nvinfo : EIATTR_MAXREG_COUNT
	.align		4
        /*003c*/ 	.byte	0x03, 0x1b
        /*003e*/ 	.short	0x00ff


	//----- nvinfo : EIATTR_MERCURY_ISA_VERSION
	.align		4
        /*0040*/ 	.byte	0x03, 0x5f
        /*0042*/ 	.short	0x0101


	//----- nvinfo : EIATTR_VRC_CTA_INIT_COUNT
	.align		4
        /*0044*/ 	.byte	0x02, 0x4a
	.zero		1
	.zero		1


	//----- nvinfo : EIATTR_EXIT_INSTR_OFFSETS
	.align		4
        /*0048*/ 	.byte	0x04, 0x1c
        /*004a*/ 	.short	(.L_74 - .L_73)


	//   ....[0]....
.L_73:
        /*004c*/ 	.word	0x00000070


	//   ....[1]....
        /*0050*/ 	.word	0x00000f00


	//----- nvinfo : EIATTR_CRS_STACK_SIZE
	.align		4
.L_74:
        /*0054*/ 	.byte	0x04, 0x1e
        /*0056*/ 	.short	(.L_76 - .L_75)
.L_75:
        /*0058*/ 	.word	0x00000000


	//----- nvinfo : EIATTR_CBANK_PARAM_SIZE
	.align		4
.L_76:
        /*005c*/ 	.byte	0x03, 0x19
        /*005e*/ 	.short	0x0014


	//----- nvinfo : EIATTR_PARAM_CBANK
	.align		4
        /*0060*/ 	.byte	0x04, 0x0a
        /*0062*/ 	.short	(.L_78 - .L_77)
	.align		4
.L_77:
        /*0064*/ 	.word	index@(.nv.constant0._Z18init_curand_statesP17curandStateXORWOWmi)
        /*0068*/ 	.short	0x0380
        /*006a*/ 	.short	0x0014


	//----- nvinfo : EIATTR_SW_WAR
	.align		4
.L_78:
        /*006c*/ 	.byte	0x04, 0x36
        /*006e*/ 	.short	(.L_80 - .L_79)
.L_79:
        /*0070*/ 	.word	0x00000008
.L_80:


//--------------------- .nv.callgraph             --------------------------
	.section	.nv.callgraph,"",@"SHT_CUDA_CALLGRAPH"
	.align	4
	.sectionentsize	8
	.align		4
        /*0000*/ 	.word	0x00000000
	.align		4
        /*0004*/ 	.word	0xffffffff
	.align		4
        /*0008*/ 	.word	0x00000000
	.align		4
        /*000c*/ 	.word	0xfffffffe
	.align		4
        /*0010*/ 	.word	0x00000000
	.align		4
        /*0014*/ 	.word	0xfffffffd
	.align		4
        /*0018*/ 	.word	0x00000000
	.align		4
        /*001c*/ 	.word	0xfffffffc


//--------------------- .nv.constant4             --------------------------
	.section	.nv.constant4,"a",@progbits
	.align	8
	.align		8
.nv.constant4:
        /*0000*/ 	.dword	precalc_xorwow_matrix
	.align		8
        /*0008*/ 	.dword	precalc_xorwow_offset_matrix
	.align		8
        /*0010*/ 	.dword	mrg32k3aM1
	.align		8
        /*0018*/ 	.dword	mrg32k3aM2
	.align		8
        /*0020*/ 	.dword	mrg32k3aM1SubSeq
	.align		8
        /*0028*/ 	.dword	mrg32k3aM2SubSeq
	.align		8
        /*0030*/ 	.dword	mrg32k3aM1Seq
	.align		8
        /*0038*/ 	.dword	mrg32k3aM2Seq


//--------------------- .nv.constant3             --------------------------
	.section	.nv.constant3,"a",@progbits
	.align	8
.nv.constant3:
	.type		__cr_lgamma_table,@object
	.size		__cr_lgamma_table,(.L_8 - __cr_lgamma_table)
__cr_lgamma_table:
        /*0000*/ 	.byte	0x00, 0x00, 0x00, 0x00, 0x00, 0x00, 0x00, 0x00, 0x00, 0x00, 0x00, 0x00, 0x00, 0x00, 0x00, 0x00
        /*0010*/ 	.byte	0xef, 0x39, 0xfa, 0xfe, 0x42, 0x2e, 0xe6, 0x3f, 0x02, 0x20, 0x2a, 0xfa, 0x0b, 0xab, 0xfc, 0x3f
        /*0020*/ 	.byte	0xf9, 0x2c, 0x92, 0x7c, 0xa7, 0x6c, 0x09, 0x40, 0xc9, 0x79, 0x44, 0x3c, 0x64, 0x26, 0x13, 0x40
        /*0030*/ 	.byte	0xca, 0x01, 0xcf, 0x3a, 0x27, 0x51, 0x1a, 0x40, 0x30, 0xcc, 0x2d, 0xf3, 0xe1, 0x0c, 0x21, 0x40
        /*0040*/ 	.byte	0x0d, 0xb7, 0xfc, 0x82, 0x8e, 0x35, 0x25, 0x40
.L_8:


//--------------------- .text._Z26generate_random_matrix_intP17curandStateXORWOWPiiiii --------------------------
	.section	.text._Z26generate_random_matrix_intP17curandStateXORWOWPiiiii,"ax",@progbits
	.align	128
        .global         _Z26generate_random_matrix_intP17curandStateXORWOWPiiiii
        .type           _Z26generate_random_matrix_intP17curandStateXORWOWPiiiii,@function
        .size           _Z26generate_random_matrix_intP17curandStateXORWOWPiiiii,(.L_x_11 - _Z26generate_random_matrix_intP17curandStateXORWOWPiiiii)
        .other          _Z26generate_random_matrix_intP17curandStateXORWOWPiiiii,@"STO_CUDA_ENTRY STV_DEFAULT"
_Z26generate_random_matrix_intP17curandStateXORWOWPiiiii:
.text._Z26generate_random_matrix_intP17curandStateXORWOWPiiiii:
[----:B------:R-:W-:Y:S01]  /*0000*/  LDC R1, c[0x0][0x37c] ;  /* 0x0000df00ff017b82 */ /* 0x000fe20000000800 */
[----:B------:R-:W0:Y:S07]  /*0010*/  S2R R0, SR_TID.X ;  /* 0x0000000000007919 */ /* 0x000e2e0000002100 */
[----:B------:R-:W0:Y:S01]  /*0020*/  S2UR UR4, SR_CTAID.X ;  /* 0x00000000000479c3 */ /* 0x000e220000002500 */
[----:B------:R-:W1:Y:S01]  /*0030*/  LDCU.64 UR6, c[0x0][0x390] ;  /* 0x00007200ff0677ac */ /* 0x000e620008000a00 */
[----:B------:R-:W2:Y:S06]  /*0040*/  S2R R5, SR_TID.Y ;  /* 0x0000000000057919 */ /* 0x000eac0000002200 */
[----:B------:R-:W0:Y:S08]  /*0050*/  LDC R3, c[0x0][0x360] ;  /* 0x0000d800ff037b82 */ /* 0x000e300000000800 */
[----:B------:R-:W2:Y:S08]  /*0060*/  S2UR UR5, SR_CTAID.Y ;  /* 0x00000000000579c3 */ /* 0x000eb00000002600 */
[----:B------:R-:W2:Y:S01]  /*0070*/  LDC R2, c[0x0][0x364] ;  /* 0x0000d900ff027b82 */ /* 0x000ea20000000800 */
[----:B0-----:R-:W-:-:S05]  /*0080*/  IMAD R0, R3, UR4, R0 ;  /* 0x0000000403007c24 */ /* 0x001fca000f8e0200 */
[----:B-1----:R-:W-:Y:S01]  /*0090*/  ISETP.GE.AND P0, PT, R0, UR7, PT ;  /* 0x0000000700007c0c */ /* 0x002fe2000bf06270 */
[----:B--2---:R-:W-:-:S05]  /*00a0*/  IMAD R5, R2, UR5, R5 ;  /* 0x0000000502057c24 */ /* 0x004fca000f8e0205 */
[----:B------:R-:W-:-:S13]  /*00b0*/  ISETP.GE.OR P0, PT, R5, UR6, P0 ;  /* 0x0000000605007c0c */ /* 0x000fda0008706670 */
[----:B------:R-:W-:Y:S05]  /*00c0*/  @P0 EXIT ;  /* 0x000000000000094d */ /* 0x000fea0003800000 */
[----:B------:R-:W0:Y:S01]  /*00d0*/  LDC R8, c[0x0][0x39c] ;  /* 0x0000e700ff087b82 */ /* 0x000e220000000800 */
[----:B------:R-:W-:Y:S01]  /*00e0*/  IMAD R0, R5, UR7, R0 ;  /* 0x0000000705007c24 */ /* 0x000fe2000f8e0200 */
[----:B------:R-:W1:Y:S04]  /*00f0*/  LDCU.64 UR4, c[0x0][0x358] ;  /* 0x00006b00ff0477ac */ /* 0x000e680008000a00 */
[----:B------:R-:W-:Y:S01]  /*0100*/  ISETP.GE.AND P2, PT, R0, RZ, PT ;  /* 0x000000ff0000720c */ /* 0x000fe20003f46270 */
[----:B------:R-:W2:Y:S01]  /*0110*/  LDCU UR6, c[0x0][0x398] ;  /* 0x00007300ff0677ac */ /* 0x000ea20008000800 */
[----:B0-----:R-:W-:-:S04]  /*0120*/  IABS R7, R8 ;  /* 0x0000000800077213 */ /* 0x001fc80000000000 */
[----:B------:R-:W0:Y:S08]  /*0130*/  I2F.RP R4, R7 ;  /* 0x0000000700047306 */ /* 0x000e300000209400 */
[----:B0-----:R-:W0:Y:S02]  /*0140*/  MUFU.RCP R4, R4 ;  /* 0x0000000400047308 */ /* 0x001e240000001000 */
[----:B0-----:R-:W-:-:S06]  /*0150*/  VIADD R2, R4, 0xffffffe ;  /* 0x0ffffffe04027836 */ /* 0x001fcc0000000000 */
[----:B------:R0:W3:Y:S02]  /*0160*/  F2I.FTZ.U32.TRUNC.NTZ R3, R2 ;  /* 0x0000000200037305 */ /* 0x0000e4000021f000 */
[----:B0-----:R-:W-:Y:S02]  /*0170*/  HFMA2 R2, -RZ, RZ, 0, 0 ;  /* 0x00000000ff027431 */ /* 0x001fe400000001ff */
[----:B---3--:R-:W-:-:S04]  /*0180*/  IMAD.MOV R6, RZ, RZ, -R3 ;  /* 0x000000ffff067224 */ /* 0x008fc800078e0a03 */
[----:B------:R-:W-:Y:S01]  /*0190*/  IMAD R5, R6, R7, RZ ;  /* 0x0000000706057224 */ /* 0x000fe200078e02ff */
[----:B------:R-:W-:-:S03]  /*01a0*/  IABS R6, R0 ;  /* 0x0000000000067213 */ /* 0x000fc60000000000 */
[----:B------:R-:W-:-:S06]  /*01b0*/  IMAD.HI.U32 R3, R3, R5, R2 ;  /* 0x0000000503037227 */ /* 0x000fcc00078e0002 */
[----:B------:R-:W-:-:S04]  /*01c0*/  IMAD.HI.U32 R3, R3, R6, RZ ;  /* 0x0000000603037227 */ /* 0x000fc800078e00ff */
[----:B------:R-:W-:-:S04]  /*01d0*/  IMAD.MOV R3, RZ, RZ, -R3 ;  /* 0x000000ffff037224 */ /* 0x000fc800078e0a03 */
[C---:B------:R-:W-:Y:S02]  /*01e0*/  IMAD R4, R7.reuse, R3, R6 ;  /* 0x0000000307047224 */ /* 0x040fe400078e0206 */
[----:B------:R-:W0:Y:S03]  /*01f0*/  LDC.64 R2, c[0x0][0x380] ;  /* 0x0000e000ff027b82 */ /* 0x000e260000000a00 */
[----:B------:R-:W-:-:S13]  /*0200*/  ISETP.GT.U32.AND P0, PT, R7, R4, PT ;  /* 0x000000040700720c */ /* 0x000fda0003f04070 */
[----:B------:R-:W-:Y:S02]  /*0210*/  @!P0 IADD3 R4, PT, PT, R4, -R7, RZ ;  /* 0x8000000704048210 */ /* 0x000fe40007ffe0ff */
[----:B------:R-:W-:Y:S02]  /*0220*/  ISETP.NE.AND P0, PT, R8, RZ, PT ;  /* 0x000000ff0800720c */ /* 0x000fe40003f05270 */
[----:B------:R-:W-:-:S13]  /*0230*/  ISETP.GT.U32.AND P1, PT, R7, R4, PT ;  /* 0x000000040700720c */ /* 0x000fda0003f24070 */
[----:B------:R-:W-:-:S05]  /*0240*/  @!P1 IMAD.IADD R4, R4, 0x1, -R7 ;  /* 0x0000000104049824 */ /* 0x000fca00078e0a07 */
[----:B------:R-:W-:Y:S02]  /*0250*/  @!P2 IADD3 R4, PT, PT, -R4, RZ, RZ ;  /* 0x000000ff0404a210 */ /* 0x000fe40007ffe1ff */
[----:B------:R-:W-:-:S05]  /*0260*/  @!P0 LOP3.LUT R4, RZ, R8, RZ, 0x33, !PT ;  /* 0x00000008ff048212 */ /* 0x000fca00078e33ff */
[----:B0-----:R-:W-:-:S05]  /*0270*/  IMAD.WIDE R2, R4, 0x30, R2 ;  /* 0x0000003004027825 */ /* 0x001fca00078e0202 */
[----:B-1----:R-:W3:Y:S04]  /*0280*/  LDG.E.64 R16, desc[UR4][R2.64] ;  /* 0x0000000402107981 */ /* 0x002ee8000c1e1b00 */
[----:B------:R-:W4:Y:S04]  /*0290*/  LDG.E.64 R8, desc[UR4][R2.64+0x10] ;  /* 0x0000100402087981 */ /* 0x000f28000c1e1b00 */
[----:B------:R-:W5:Y:S04]  /*02a0*/  LDG.E.64 R10, desc[UR4][R2.64+0x8] ;  /* 0x00000804020a7981 */ /* 0x000f68000c1e1b00 */
[----:B------:R-:W5:Y:S04]  /*02b0*/  LDG.E.64 R6, desc[UR4][R2.64+0x18] ;  /* 0x0000180402067981 */ /* 0x000f68000c1e1b00 */
[----:B------:R-:W5:Y:S04]  /*02c0*/  LDG.E.64 R4, desc[UR4][R2.64+0x28] ;  /* 0x0000280402047981 */ /* 0x000f68000c1e1b00 */
[----:B------:R-:W5:Y:S01]  /*02d0*/  LDG.E R15, desc[UR4][R2.64+0x20] ;  /* 0x00002004020f7981 */ /* 0x000f62000c1e1900 */
[----:B--2---:R-:W0:Y:S01]  /*02e0*/  I2F.U32.RP R18, UR6 ;  /* 0x0000000600127d06 */ /* 0x004e220008209000 */
[----:B------:R-:W-:-:S07]  /*02f0*/  ISETP.NE.U32.AND P1, PT, RZ, UR6, PT ;  /* 0x00000006ff007c0c */ /* 0x000fce000bf25070 */
[----:B0-----:R-:W0:Y:S02]  /*0300*/  MUFU.RCP R18, R18 ;  /* 0x0000001200127308 */ /* 0x001e240000001000 */
[----:B0-----:R-:W-:-:S06]  /*0310*/  VIADD R13, R18, 0xffffffe ;  /* 0x0ffffffe120d7836 */ /* 0x001fcc0000000000 */
[----:B------:R-:W0:Y:S02]  /*0320*/  F2I.FTZ.U32.TRUNC.NTZ R13, R13 ;  /* 0x0000000d000d7305 */ /* 0x000e24000021f000 */
[----:B0-----:R-:W-:-:S05]  /*0330*/  IADD3 R19, PT, PT, RZ, -R13, RZ ;  /* 0x8000000dff137210 */ /* 0x001fca0007ffe0ff */
[----:B------:R-:W-:Y:S01]  /*0340*/  IMAD R19, R19, UR6, RZ ;  /* 0x0000000613137c24 */ /* 0x000fe2000f8e02ff */
[----:B---3--:R-:W-:Y:S01]  /*0350*/  SHF.R.U32.HI R12, RZ, 0x2, R17 ;  /* 0x00000002ff0c7819 */ /* 0x008fe20000011611 */
[----:B------:R-:W-:-:S03]  /*0360*/  VIADD R18, R16, 0x587c5 ;  /* 0x000587c510127836 */ /* 0x000fc60000000000 */
[----:B------:R-:W-:Y:S01]  /*0370*/  LOP3.LUT R12, R12, R17, RZ, 0x3c, !PT ;  /* 0x000000110c0c7212 */ /* 0x000fe200078e3cff */
[----:B----4-:R-:W-:Y:S01]  /*0380*/  IMAD.MOV.U32 R23, RZ, RZ, R8 ;  /* 0x000000ffff177224 */ /* 0x010fe200078e0008 */
[----:B------:R-:W-:Y:S01]  /*0390*/  SHF.L.U32 R14, R9, 0x4, RZ ;  /* 0x00000004090e7819 */ /* 0x000fe200000006ff */
[----:B-----5:R-:W-:Y:S01]  /*03a0*/  IMAD.MOV.U32 R22, RZ, RZ, R11 ;  /* 0x000000ffff167224 */ /* 0x020fe200078e000b */
[----:B------:R-:W-:Y:S01]  /*03b0*/  MOV R16, R9 ;  /* 0x0000000900107202 */ /* 0x000fe20000000f00 */
[----:B------:R-:W-:-:S05]  /*03c0*/  IMAD.SHL.U32 R17, R12, 0x2, RZ ;  /* 0x000000020c117824 */ /* 0x000fca00078e00ff */
[----:B------:R-:W-:-:S04]  /*03d0*/  LOP3.LUT R17, R9, R14, R17, 0x96, !PT ;  /* 0x0000000e09117212 */ /* 0x000fc800078e9611 */
[----:B------:R-:W-:Y:S02]  /*03e0*/  LOP3.LUT R17, R17, R12, RZ, 0x3c, !PT ;  /* 0x0000000c11117212 */ /* 0x000fe400078e3cff */
[----:B------:R-:W-:-:S05]  /*03f0*/  MOV R12, RZ ;  /* 0x000000ff000c7202 */ /* 0x000fca0000000f00 */
[----:B------:R-:W-:Y:S01]  /*0400*/  IMAD.HI.U32 R13, R13, R19, R12 ;  /* 0x000000130d0d7227 */ /* 0x000fe200078e000c */
[----:B------:R-:W-:-:S03]  /*0410*/  MOV R19, R10 ;  /* 0x0000000a00137202 */ /* 0x000fc60000000f00 */
[----:B------:R-:W-:-:S04]  /*0420*/  IMAD.IADD R12, R17, 0x1, R18 ;  /* 0x00000001110c7824 */ /* 0x000fc800078e0212 */
[----:B------:R-:W-:-:S05]  /*0430*/  IMAD.HI.U32 R13, R13, R12, RZ ;  /* 0x0000000c0d0d7227 */ /* 0x000fca00078e00ff */
[----:B------:R-:W-:-:S05]  /*0440*/  IADD3 R13, PT, PT, -R13, RZ, RZ ;  /* 0x000000ff0d0d7210 */ /* 0x000fca0007ffe1ff */
[----:B------:R-:W-:Y:S02]  /*0450*/  IMAD R21, R13, UR6, R12 ;  /* 0x000000060d157c24 */ /* 0x000fe4000f8e020c */
[----:B------:R-:W0:Y:S03]  /*0460*/  LDC.64 R12, c[0x0][0x388] ;  /* 0x0000e200ff0c7b82 */ /* 0x000e260000000a00 */
[----:B------:R-:W-:-:S13]  /*0470*/  ISETP.GE.U32.AND P0, PT, R21, UR6, PT ;  /* 0x0000000615007c0c */ /* 0x000fda000bf06070 */
[----:B------:R-:W-:-:S05]  /*0480*/  @P0 VIADD R21, R21, -UR6 ;  /* 0x8000000615150c36 */ /* 0x000fca0008000000 */
[----:B------:R-:W-:Y:S01]  /*0490*/  ISETP.GE.U32.AND P0, PT, R21, UR6, PT ;  /* 0x0000000615007c0c */ /* 0x000fe2000bf06070 */
[----:B0-----:R-:W-:-:S12]  /*04a0*/  IMAD.WIDE R12, R0, 0x4, R12 ;  /* 0x00000004000c7825 */ /* 0x001fd800078e020c */
[----:B------:R-:W-:Y:S02]  /*04b0*/  @P0 IADD3 R21, PT, PT, R21, -UR6, RZ ;  /* 0x8000000615150c10 */ /* 0x000fe4000fffe0ff */
[----:B------:R-:W-:-:S05]  /*04c0*/  @!P1 LOP3.LUT R21, RZ, UR6, RZ, 0x33, !PT ;  /* 0x00000006ff159c12 */ /* 0x000fca000f8e33ff */
[----:B------:R-:W-:Y:S04]  /*04d0*/  STG.E desc[UR4][R12.64], R21 ;  /* 0x000000150c007986 */ /* 0x000fe8000c101904 */
[----:B------:R-:W-:Y:S04]  /*04e0*/  STG.E.64 desc[UR4][R2.64], R18 ;  /* 0x0000001202007986 */ /* 0x000fe8000c101b04 */
[----:B------:R-:W-:Y:S04]  /*04f0*/  STG.E.64 desc[UR4][R2.64+0x8], R22 ;  /* 0x0000081602007986 */ /* 0x000fe8000c101b04 */
[----:B------:R-:W-:Y:S04]  /*0500*/  STG.E.64 desc[UR4][R2.64+0x10], R16 ;  /* 0x0000101002007986 */ /* 0x000fe8000c101b04 */
[----:B------:R-:W-:Y:S04]  /*0510*/  STG.E.64 desc[UR4][R2.64+0x18], R6 ;  /* 0x0000180602007986 */ /* 0x000fe8000c101b04 */
[----:B------:R-:W-:Y:S04]  /*0520*/  STG.E.64 desc[UR4][R2.64+0x28], R4 ;  /* 0x0000280402007986 */ /* 0x000fe8000c101b04 */
[----:B------:R-:W-:Y:S01]  /*0530*/  STG.E desc[UR4][R2.64+0x20], R15 ;  /* 0x0000200f02007986 */ /* 0x000fe2000c101904 */
[----:B------:R-:W-:Y:S05]  /*0540*/  EXIT ;  /* 0x000000000000794d */ /* 0x000fea0003800000 */
.L_x_0:
[----:B------:R-:W-:-:S00]  /*0550*/  BRA `(.L_x_0) ;  /* 0xfffffffc00fc7947 */ /* 0x000fc0000383ffff */
[----:B------:R-:W-:-:S00]  /*0560*/  NOP ;  /* 0x0000000000007918 */ /* 0x000fc00000000000 */
        /* <DEDUP_REMOVED lines=9> */
.L_x_11:


//--------------------- .text._Z22generate_random_matrixP17curandStateXORWOWPfiii --------------------------
	.section	.text._Z22generate_random_matrixP17curandStateXORWOWPfiii,"ax",@progbits
	.align	128
        .global         _Z22generate_random_matrixP17curandStateXORWOWPfiii
        .type           _Z22generate_random_matrixP17curandStateXORWOWPfiii,@function
        .size           _Z22generate_random_matrixP17curandStateXORWOWPfiii,(.L_x_12 - _Z22generate_random_matrixP17curandStateXORWOWPfiii)
        .other          _Z22generate_random_matrixP17curandStateXORWOWPfiii,@"STO_CUDA_ENTRY STV_DEFAULT"
_Z22generate_random_matrixP17curandStateXORWOWPfiii:
.text._Z22generate_random_matrixP17curandStateXORWOWPfiii:
        /* <DEDUP_REMOVED lines=16> */
[----:B------:R-:W-:Y:S02]  /*0100*/  ISETP.GE.AND P2, PT, R0, RZ, PT ;  /* 0x000000ff0000720c */ /* 0x000fe40003f46270 */
[----:B0-----:R-:W-:-:S04]  /*0110*/  IABS R7, R8 ;  /* 0x0000000800077213 */ /* 0x001fc80000000000 */
[----:B------:R-:W0:Y:S08]  /*0120*/  I2F.RP R4, R7 ;  /* 0x0000000700047306 */ /* 0x000e300000209400 */
[----:B0-----:R-:W0:Y:S02]  /*0130*/  MUFU.RCP R4, R4 ;  /* 0x0000000400047308 */ /* 0x001e240000001000 */
[----:B0-----:R-:W-:-:S06]  /*0140*/  VIADD R2, R4, 0xffffffe ;  /* 0x0ffffffe04027836 */ /* 0x001fcc0000000000 */
[----:B------:R0:W2:Y:S02]  /*0150*/  F2I.FTZ.U32.TRUNC.NTZ R3, R2 ;  /* 0x0000000200037305 */ /* 0x0000a4000021f000 */
[----:B0-----:R-:W-:Y:S02]  /*0160*/  HFMA2 R2, -RZ, RZ, 0, 0 ;  /* 0x00000000ff027431 */ /* 0x001fe400000001ff */
[----:B--2---:R-:W-:-:S04]  /*0170*/  IMAD.MOV R6, RZ, RZ, -R3 ;  /* 0x000000ffff067224 */ /* 0x004fc800078e0a03 */
        /* <DEDUP_REMOVED lines=8> */
[----:B------:R-:W-:Y:S01]  /*0200*/  @!P0 IMAD.IADD R4, R4, 0x1, -R7 ;  /* 0x0000000104048824 */ /* 0x000fe200078e0a07 */
[----:B------:R-:W-:-:S04]  /*0210*/  ISETP.NE.AND P0, PT, R8, RZ, PT ;  /* 0x000000ff0800720c */ /* 0x000fc80003f05270 */
[----:B------:R-:W-:-:S13]  /*0220*/  ISETP.GT.U32.AND P1, PT, R7, R4, PT ;  /* 0x000000040700720c */ /* 0x000fda0003f24070 */
[----:B------:R-:W-:-:S05]  /*0230*/  @!P1 IADD3 R4, PT, PT, R4, -R7, RZ ;  /* 0x8000000704049210 */ /* 0x000fca0007ffe0ff */
[----:B------:R-:W-:Y:S01]  /*0240*/  @!P2 IMAD.MOV R4, RZ, RZ, -R4 ;  /* 0x000000ffff04a224 */ /* 0x000fe200078e0a04 */
[----:B------:R-:W-:-:S05]  /*0250*/  @!P0 LOP3.LUT R4, RZ, R8, RZ, 0x33, !PT ;  /* 0x00000008ff048212 */ /* 0x000fca00078e33ff */
[----:B0-----:R-:W-:-:S05]  /*0260*/  IMAD.WIDE R2, R4, 0x30, R2 ;  /* 0x0000003004027825 */ /* 0x001fca00078e0202 */
[----:B-1----:R-:W2:Y:S04]  /*0270*/  LDG.E.64 R18, desc[UR4][R2.64] ;  /* 0x0000000402127981 */ /* 0x002ea8000c1e1b00 */
[----:B------:R-:W3:Y:S04]  /*0280*/  LDG.E.64 R8, desc[UR4][R2.64+0x10] ;  /* 0x0000100402087981 */ /* 0x000ee8000c1e1b00 */
[----:B------:R-:W4:Y:S04]  /*0290*/  LDG.E.64 R10, desc[UR4][R2.64+0x8] ;  /* 0x00000804020a7981 */ /* 0x000f28000c1e1b00 */
[----:B------:R-:W5:Y:S04]  /*02a0*/  LDG.E.64 R6, desc[UR4][R2.64+0x18] ;  /* 0x0000180402067981 */ /* 0x000f68000c1e1b00 */
[----:B------:R-:W5:Y:S04]  /*02b0*/  LDG.E.64 R4, desc[UR4][R2.64+0x28] ;  /* 0x0000280402047981 */ /* 0x000f68000c1e1b00 */
[----:B------:R-:W5:Y:S01]  /*02c0*/  LDG.E R15, desc[UR4][R2.64+0x20] ;  /* 0x00002004020f7981 */ /* 0x000f62000c1e1900 */
[----:B------:R-:W-:-:S02]  /*02d0*/  MOV R21, 0x2f800000 ;  /* 0x2f80000000157802 */ /* 0x000fc40000000f00 */
[----:B--2---:R-:W-:Y:S02]  /*02e0*/  SHF.R.U32.HI R12, RZ, 0x2, R19 ;  /* 0x00000002ff0c7819 */ /* 0x004fe40000011613 */
[----:B------:R-:W-:Y:S02]  /*02f0*/  IADD3 R18, PT, PT, R18, 0x587c5, RZ ;  /* 0x000587c512127810 */ /* 0x000fe40007ffe0ff */
[----:B------:R-:W-:Y:S01]  /*0300*/  LOP3.LUT R17, R12, R19, RZ, 0x3c, !PT ;  /* 0x000000130c117212 */ /* 0x000fe200078e3cff */
[----:B---3--:R-:W-:Y:S01]  /*0310*/  IMAD.MOV.U32 R23, RZ, RZ, R8 ;  /* 0x000000ffff177224 */ /* 0x008fe200078e0008 */
[----:B------:R-:W0:Y:S01]  /*0320*/  LDC.64 R12, c[0x0][0x388] ;  /* 0x0000e200ff0c7b82 */ /* 0x000e220000000a00 */
[----:B------:R-:W-:Y:S01]  /*0330*/  SHF.L.U32 R14, R9, 0x4, RZ ;  /* 0x00000004090e7819 */ /* 0x000fe200000006ff */
[----:B----4-:R-:W-:Y:S01]  /*0340*/  IMAD.MOV.U32 R22, RZ, RZ, R11 ;  /* 0x000000ffff167224 */ /* 0x010fe200078e000b */
[----:B------:R-:W-:Y:S01]  /*0350*/  MOV R19, R10 ;  /* 0x0000000a00137202 */ /* 0x000fe20000000f00 */
[----:B------:R-:W-:-:S05]  /*0360*/  IMAD.SHL.U32 R16, R17, 0x2, RZ ;  /* 0x0000000211107824 */ /* 0x000fca00078e00ff */
[----:B------:R-:W-:Y:S02]  /*0370*/  LOP3.LUT R14, R9, R14, R16, 0x96, !PT ;  /* 0x0000000e090e7212 */ /* 0x000fe400078e9610 */
[----:B------:R-:W-:Y:S02]  /*0380*/  MOV R16, R9 ;  /* 0x0000000900107202 */ /* 0x000fe40000000f00 */
[----:B------:R-:W-:-:S05]  /*0390*/  LOP3.LUT R17, R14, R17, RZ, 0x3c, !PT ;  /* 0x000000110e117212 */ /* 0x000fca00078e3cff */
[----:B------:R-:W-:-:S05]  /*03a0*/  IMAD.IADD R14, R17, 0x1, R18 ;  /* 0x00000001110e7824 */ /* 0x000fca00078e0212 */
[----:B------:R-:W-:Y:S01]  /*03b0*/  I2FP.F32.U32 R14, R14 ;  /* 0x0000000e000e7245 */ /* 0x000fe20000201000 */
[----:B0-----:R-:W-:-:S04]  /*03c0*/  IMAD.WIDE R12, R0, 0x4, R12 ;  /* 0x00000004000c7825 */ /* 0x001fc800078e020c */
[----:B------:R-:W-:-:S05]  /*03d0*/  FFMA R21, R14, R21, 1.1641532182693481445e-10 ;  /* 0x2f0000000e157423 */ /* 0x000fca0000000015 */
[----:B------:R-:W-:Y:S04]  /*03e0*/  STG.E desc[UR4][R12.64], R21 ;  /* 0x000000150c007986 */ /* 0x000fe8000c101904 */
[----:B------:R-:W-:Y:S04]  /*03f0*/  STG.E.64 desc[UR4][R2.64], R18 ;  /* 0x0000001202007986 */ /* 0x000fe8000c101b04 */
[----:B------:R-:W-:Y:S04]  /*0400*/  STG.E.64 desc[UR4][R2.64+0x8], R22 ;  /* 0x0000081602007986 */ /* 0x000fe8000c101b04 */
[----:B------:R-:W-:Y:S04]  /*0410*/  STG.E.64 desc[UR4][R2.64+0x10], R16 ;  /* 0x0000101002007986 */ /* 0x000fe8000c101b04 */
[----:B-----5:R-:W-:Y:S04]  /*0420*/  STG.E.64 desc[UR4][R2.64+0x18], R6 ;  /* 0x0000180602007986 */ /* 0x020fe8000c101b04 */
[----:B------:R-:W-:Y:S04]  /*0430*/  STG.E.64 desc[UR4][R2.64+0x28], R4 ;  /* 0x0000280402007986 */ /* 0x000fe8000c101b04 */
[----:B------:R-:W-:Y:S01]  /*0440*/  STG.E desc[UR4][R2.64+0x20], R15 ;  /* 0x0000200f02007986 */ /* 0x000fe2000c101904 */
[----:B------:R-:W-:Y:S05]  /*0450*/  EXIT ;  /* 0x000000000000794d */ /* 0x000fea0003800000 */
.L_x_1:
        /* <DEDUP_REMOVED lines=10> */
.L_x_12:


//--------------------- .text._Z18init_curand_statesP17curandStateXORWOWmi --------------------------
	.section	.text._Z18init_curand_statesP17curandStateXORWOWmi,"ax",@progbits
	.align	128
        .global         _Z18init_curand_statesP17curandStateXORWOWmi
        .type           _Z18init_curand_statesP17curandStateXORWOWmi,@function
        .size           _Z18init_curand_statesP17curandStateXORWOWmi,(.L_x_13 - _Z18init_curand_statesP17curandStateXORWOWmi)
        .other          _Z18init_curand_statesP17curandStateXORWOWmi,@"STO_CUDA_ENTRY STV_DEFAULT"
_Z18init_curand_statesP17curandStateXORWOWmi:
.text._Z18init_curand_statesP17curandStateXORWOWmi:
[----:B------:R-:W-:Y:S01]  /*0000*/  LDC R1, c[0x0][0x37c] ;  /* 0x0000df00ff017b82 */ /* 0x000fe20000000800 */
[----:B------:R-:W0:Y:S07]  /*0010*/  S2R R0, SR_TID.X ;  /* 0x0000000000007919 */ /* 0x000e2e0000002100 */
[----:B------:R-:W0:Y:S01]  /*0020*/  S2UR UR4, SR_CTAID.X ;  /* 0x00000000000479c3 */ /* 0x000e220000002500 */
[----:B------:R-:W1:Y:S07]  /*0030*/  LDCU UR5, c[0x0][0x390] ;  /* 0x00007200ff0577ac */ /* 0x000e6e0008000800 */
[----:B------:R-:W0:Y:S02]  /*0040*/  LDC R13, c[0x0][0x360] ;  /* 0x0000d800ff0d7b82 */ /* 0x000e240000000800 */
[----:B0-----:R-:W-:-:S05]  /*0050*/  IMAD R13, R13, UR4, R0 ;  /* 0x000000040d0d7c24 */ /* 0x001fca000f8e0200 */
[----:B-1----:R-:W-:-:S13]  /*0060*/  ISETP.GE.AND P0, PT, R13, UR5, PT ;  /* 0x000000050d007c0c */ /* 0x002fda000bf06270 */
[----:B------:R-:W-:Y:S05]  /*0070*/  @P0 EXIT ;  /* 0x000000000000094d */ /* 0x000fea0003800000 */
[----:B------:R-:W0:Y:S01]  /*0080*/  LDC.64 R2, c[0x0][0x388] ;  /* 0x0000e200ff027b82 */ /* 0x000e220000000a00 */
[----:B------:R-:W1:Y:S01]  /*0090*/  LDCU.64 UR4, c[0x0][0x358] ;  /* 0x00006b00ff0477ac */ /* 0x000e620008000a00 */
[----:B------:R-:W-:Y:S01]  /*00a0*/  ISETP.NE.AND P0, PT, R13, RZ, PT ;  /* 0x000000ff0d00720c */ /* 0x000fe20003f05270 */
[----:B------:R-:W-:Y:S05]  /*00b0*/  BSSY.RECONVERGENT B0, `(.L_x_2) ;  /* 0x00000e1000007945 */ /* 0x000fea0003800200 */
[----:B------:R-:W2:Y:S01]  /*00c0*/  LDC.64 R6, c[0x0][0x380] ;  /* 0x0000e000ff067b82 */ /* 0x000ea20000000a00 */
[----:B0-----:R-:W-:Y:S02]  /*00d0*/  LOP3.LUT R0, R2, 0xaad26b49, RZ, 0x3c, !PT ;  /* 0xaad26b4902007812 */ /* 0x001fe400078e3cff */
[----:B------:R-:W-:-:S03]  /*00e0*/  LOP3.LUT R2, R3, 0xf7dcefdd, RZ, 0x3c, !PT ;  /* 0xf7dcefdd03027812 */ /* 0x000fc600078e3cff */
[----:B------:R-:W-:Y:S02]  /*00f0*/  IMAD R0, R0, 0x4182bed5, RZ ;  /* 0x4182bed500007824 */ /* 0x000fe400078e02ff */
[----:B------:R-:W-:Y:S02]  /*0100*/  IMAD R3, R2, -0x658354e5, RZ ;  /* 0x9a7cab1b02037824 */ /* 0x000fe400078e02ff */
[----:B--2---:R-:W-:Y:S01]  /*0110*/  IMAD.WIDE R6, R13, 0x30, R6 ;  /* 0x000000300d067825 */ /* 0x004fe200078e0206 */
[C---:B------:R-:W-:Y:S02]  /*0120*/  LOP3.LUT R8, R0.reuse, 0x159a55e5, RZ, 0x3c, !PT ;  /* 0x159a55e500087812 */ /* 0x040fe400078e3cff */
[C---:B------:R-:W-:Y:S01]  /*0130*/  IADD3 R4, PT, PT, R0.reuse, 0x64f0c9, R3 ;  /* 0x0064f0c900047810 */ /* 0x040fe20007ffe003 */
[C---:B------:R-:W-:Y:S01]  /*0140*/  VIADD R5, R0.reuse, 0x75bcd15 ;  /* 0x075bcd1500057836 */ /* 0x040fe20000000000 */
[----:B------:R-:W-:Y:S01]  /*0150*/  LOP3.LUT R10, R3, 0x5491333, RZ, 0x3c, !PT ;  /* 0x05491333030a7812 */ /* 0x000fe200078e3cff */
[----:B------:R-:W-:-:S02]  /*0160*/  VIADD R11, R0, 0x583f19 ;  /* 0x00583f19000b7836 */ /* 0x000fc40000000000 */
[----:B------:R-:W-:Y:S01]  /*0170*/  VIADD R9, R3, 0x1f123bb5 ;  /* 0x1f123bb503097836 */ /* 0x000fe20000000000 */
[----:B-1----:R0:W-:Y:S04]  /*0180*/  STG.E.64 desc[UR4][R6.64], R4 ;  /* 0x0000000406007986 */ /* 0x0021e8000c101b04 */
[----:B------:R0:W-:Y:S04]  /*0190*/  STG.E.64 desc[UR4][R6.64+0x8], R8 ;  /* 0x0000080806007986 */ /* 0x0001e8000c101b04 */
[----:B------:R0:W-:Y:S01]  /*01a0*/  STG.E.64 desc[UR4][R6.64+0x10], R10 ;  /* 0x0000100a06007986 */ /* 0x0001e2000c101b04 */
[----:B------:R-:W-:Y:S05]  /*01b0*/  @!P0 BRA `(.L_x_3) ;  /* 0x0000000c00408947 */ /* 0x000fea0003800000 */
[----:B------:R-:W-:Y:S01]  /*01c0*/  SHF.R.S32.HI R0, RZ, 0x1f, R13 ;  /* 0x0000001fff007819 */ /* 0x000fe2000001140d */
[----:B------:R-:W-:-:S07]  /*01d0*/  IMAD.MOV.U32 R12, RZ, RZ, RZ ;  /* 0x000000ffff0c7224 */ /* 0x000fce00078e00ff */
.L_x_9:
[----:B-1----:R-:W-:Y:S01]  /*01e0*/  LOP3.LUT R2, R13, 0x3, RZ, 0xc0, !PT ;  /* 0x000000030d027812 */ /* 0x002fe200078ec0ff */
[----:B------:R-:W-:Y:S03]  /*01f0*/  BSSY.RECONVERGENT B1, `(.L_x_4) ;  /* 0x00000c6000017945 */ /* 0x000fe60003800200 */
[----:B------:R-:W-:-:S04]  /*0200*/  ISETP.NE.U32.AND P0, PT, R2, RZ, PT ;  /* 0x000000ff0200720c */ /* 0x000fc80003f05070 */
[----:B------:R-:W-:-:S13]  /*0210*/  ISETP.NE.AND.EX P0, PT, RZ, RZ, PT, P0 ;  /* 0x000000ffff00720c */ /* 0x000fda0003f05300 */
[----:B------:R-:W-:Y:S05]  /*0220*/  @!P0 BRA `(.L_x_5) ;  /* 0x0000000c00088947 */ /* 0x000fea0003800000 */
[----:B0-----:R-:W0:Y:S01]  /*0230*/  LDC.64 R8, c[0x4][RZ] ;  /* 0x01000000ff087b82 */ /* 0x001e220000000a00 */
[----:B------:R-:W-:Y:S02]  /*0240*/  IMAD.MOV.U32 R14, RZ, RZ, RZ ;  /* 0x000000ffff0e7224 */ /* 0x000fe400078e00ff */
[----:B0-----:R-:W-:-:S07]  /*0250*/  IMAD.WIDE.U32 R8, R12, 0xc80, R8 ;  /* 0x00000c800c087825 */ /* 0x001fce00078e0008 */
.L_x_8:
[----:B-1----:R-:W-:Y:S01]  /*0260*/  IMAD.MOV.U32 R15, RZ, RZ, RZ ;  /* 0x000000ffff0f7224 */ /* 0x002fe200078e00ff */
[----:B------:R-:W-:Y:S01]  /*0270*/  CS2R R2, SRZ ;  /* 0x0000000000027805 */ /* 0x000fe2000001ff00 */
[----:B------:R-:W-:Y:S01]  /*0280*/  IMAD.MOV.U32 R17, RZ, RZ, RZ ;  /* 0x000000ffff117224 */ /* 0x000fe200078e00ff */
[----:B------:R-:W-:-:S07]  /*0290*/  CS2R R4, SRZ ;  /* 0x0000000000047805 */ /* 0x000fce000001ff00 */
.L_x_7:
[----:B------:R-:W-:-:S05]  /*02a0*/  IMAD.WIDE.U32 R10, R17, 0x4, R6 ;  /* 0x00000004110a7825 */ /* 0x000fca00078e0006 */
[----:B------:R0:W5:Y:S01]  /*02b0*/  LDG.E R16, desc[UR4][R10.64+0x4] ;  /* 0x000004040a107981 */ /* 0x000162000c1e1900 */
[----:B------:R-:W-:-:S07]  /*02c0*/  IMAD.MOV.U32 R19, RZ, RZ, RZ ;  /* 0x000000ffff137224 */ /* 0x000fce00078e00ff */
.L_x_6:
[----:B-----5:R-:W-:Y:S01]  /*02d0*/  SHF.R.U32.HI R24, RZ, R19, R16 ;  /* 0x00000013ff187219 */ /* 0x020fe20000011610 */
[----:B0-----:R-:W-:-:S03]  /*02e0*/  IMAD.SHL.U32 R10, R17, 0x20, RZ ;  /* 0x00000020110a7824 */ /* 0x001fc600078e00ff */
[----:B------:R-:W-:Y:S01]  /*02f0*/  LOP3.LUT R11, R24, 0x1, RZ, 0xc0, !PT ;  /* 0x00000001180b7812 */ /* 0x000fe200078ec0ff */
[----:B------:R-:W-:-:S03]  /*0300*/  IMAD.IADD R10, R10, 0x1, R19 ;  /* 0x000000010a0a7824 */ /* 0x000fc600078e0213 */
[----:B------:R-:W-:Y:S01]  /*0310*/  ISETP.NE.U32.AND P0, PT, R11, 0x1, PT ;  /* 0x000000010b00780c */ /* 0x000fe20003f05070 */
[----:B------:R-:W-:-:S03]  /*0320*/  IMAD R11, R10, 0x5, RZ ;  /* 0x000000050a0b7824 */ /* 0x000fc600078e02ff */
[----:B------:R-:W-:Y:S01]  /*0330*/  R2P PR, R24, 0x7e ;  /* 0x0000007e18007804 */ /* 0x000fe20000000000 */
[----:B------:R-:W-:-:S08]  /*0340*/  IMAD.WIDE.U32 R10, R11, 0x4, R8 ;  /* 0x000000040b0a7825 */ /* 0x000fd000078e0008 */
[----:B------:R-:W2:Y:S04]  /*0350*/  @!P0 LDG.E R18, desc[UR4][R10.64] ;  /* 0x000000040a128981 */ /* 0x000ea8000c1e1900 */
[----:B------:R-:W3:Y:S04]  /*0360*/  @!P0 LDG.E R20, desc[UR4][R10.64+0x10] ;  /* 0x000010040a148981 */ /* 0x000ee8000c1e1900 */
[----:B------:R-:W4:Y:S04]  /*0370*/  @P1 LDG.E R22, desc[UR4][R10.64+0x14] ;  /* 0x000014040a161981 */ /* 0x000f28000c1e1900 */
[----:B------:R-:W4:Y:S04]  /*0380*/  @P2 LDG.E R26, desc[UR4][R10.64+0x28] ;  /* 0x000028040a1a2981 */ /* 0x000f28000c1e1900 */
[----:B------:R-:W4:Y:S04]  /*0390*/  @!P0 LDG.E R21, desc[UR4][R10.64+0x4] ;  /* 0x000004040a158981 */ /* 0x000f28000c1e1900 */
[----:B------:R-:W4:Y:S04]  /*03a0*/  @!P0 LDG.E R23, desc[UR4][R10.64+0xc] ;  /* 0x00000c040a178981 */ /* 0x000f28000c1e1900 */
[----:B------:R-:W4:Y:S04]  /*03b0*/  @P1 LDG.E R25, desc[UR4][R10.64+0x18] ;  /* 0x000018040a191981 */ /* 0x000f28000c1e1900 */
[----:B------:R-:W4:Y:S04]  /*03c0*/  @P3 LDG.E R28, desc[UR4][R10.64+0x3c] ;  /* 0x00003c040a1c3981 */ /* 0x000f28000c1e1900 */
[----:B------:R-:W4:Y:S01]  /*03d0*/  @P6 LDG.E R27, desc[UR4][R10.64+0x7c] ;  /* 0x00007c040a1b6981 */ /* 0x000f22000c1e1900 */
[----:B--2---:R-:W-:-:S03]  /*03e0*/  @!P0 LOP3.LUT R15, R15, R18, RZ, 0x3c, !PT ;  /* 0x000000120f0f8212 */ /* 0x004fc600078e3cff */
[----:B------:R-:W2:Y:S01]  /*03f0*/  @!P0 LDG.E R18, desc[UR4][R10.64+0x8] ;  /* 0x000008040a128981 */ /* 0x000ea2000c1e1900 */
[----:B---3--:R-:W-:-:S03]  /*0400*/  @!P0 LOP3.LUT R3, R3, R20, RZ, 0x3c, !PT ;  /* 0x0000001403038212 */ /* 0x008fc600078e3cff */
[----:B------:R-:W3:Y:S01]  /*0410*/  @P1 LDG.E R20, desc[UR4][R10.64+0x24] ;  /* 0x000024040a141981 */ /* 0x000ee2000c1e1900 */
[----:B----4-:R-:W-:-:S03]  /*0420*/  @P1 LOP3.LUT R15, R15, R22, RZ, 0x3c, !PT ;  /* 0x000000160f0f1212 */ /* 0x010fc600078e3cff */
[----:B------:R-:W4:Y:S01]  /*0430*/  @P2 LDG.E R22, desc[UR4][R10.64+0x38] ;  /* 0x000038040a162981 */ /* 0x000f22000c1e1900 */
[----:B------:R-:W-:-:S03]  /*0440*/  @P2 LOP3.LUT R15, R15, R26, RZ, 0x3c, !PT ;  /* 0x0000001a0f0f2212 */ /* 0x000fc600078e3cff */
[----:B------:R-:W4:Y:S01]  /*0450*/  @P4 LDG.E R26, desc[UR4][R10.64+0x50] ;  /* 0x000050040a1a4981 */ /* 0x000f22000c1e1900 */
[----:B------:R-:W-:-:S03]  /*0460*/  @!P0 LOP3.LUT R4, R4, R21, RZ, 0x3c, !PT ;  /* 0x0000001504048212 */ /* 0x000fc600078e3cff */
[----:B------:R-:W4:Y:S01]  /*0470*/  @P1 LDG.E R21, desc[UR4][R10.64+0x20] ;  /* 0x000020040a151981 */ /* 0x000f22000c1e1900 */
[----:B------:R-:W-:-:S03]  /*0480*/  @!P0 LOP3.LUT R2, R2, R23, RZ, 0x3c, !PT ;  /* 0x0000001702028212 */ /* 0x000fc600078e3cff */
[----:B------:R-:W4:Y:S01]  /*0490*/  @P2 LDG.E R23, desc[UR4][R10.64+0x2c] ;  /* 0x00002c040a172981 */ /* 0x000f22000c1e1900 */
[----:B------:R-:W-:-:S03]  /*04a0*/  @P1 LOP3.LUT R4, R4, R25, RZ, 0x3c, !PT ;  /* 0x0000001904041212 */ /* 0x000fc600078e3cff */
[----:B------:R-:W4:Y:S01]  /*04b0*/  @P2 LDG.E R25, desc[UR4][R10.64+0x34] ;  /* 0x000034040a192981 */ /* 0x000f22000c1e1900 */
[----:B--2---:R-:W-:-:S03]  /*04c0*/  @!P0 LOP3.LUT R5, R5, R18, RZ, 0x3c, !PT ;  /* 0x0000001205058212 */ /* 0x004fc600078e3cff */
[----:B------:R-:W2:Y:S01]  /*04d0*/  @P1 LDG.E R18, desc[UR4][R10.64+0x1c] ;  /* 0x00001c040a121981 */ /* 0x000ea2000c1e1900 */
[----:B---3--:R-:W-:-:S03]  /*04e0*/  @P1 LOP3.LUT R3, R3, R20, RZ, 0x3c, !PT ;  /* 0x0000001403031212 */ /* 0x008fc600078e3cff */
[----:B------:R-:W3:Y:S01]  /*04f0*/  @P2 LDG.E R20, desc[UR4][R10.64+0x30] ;  /* 0x000030040a142981 */ /* 0x000ee2000c1e1900 */
[----:B----4-:R-:W-:-:S03]  /*0500*/  @P2 LOP3.LUT R3, R3, R22, RZ, 0x3c, !PT ;  /* 0x0000001603032212 */ /* 0x010fc600078e3cff */
[----:B------:R-:W4:Y:S01]  /*0510*/  @P3 LDG.E R22, desc[UR4][R10.64+0x4c] ;  /* 0x00004c040a163981 */ /* 0x000f22000c1e1900 */
[----:B------:R-:W-:-:S04]  /*0520*/  @P3 LOP3.LUT R15, R15, R28, RZ, 0x3c, !PT ;  /* 0x0000001c0f0f3212 */ /* 0x000fc800078e3cff */
[----:B------:R-:W-:Y:S02]  /*0530*/  @P4 LOP3.LUT R15, R15, R26, RZ, 0x3c, !PT ;  /* 0x0000001a0f0f4212 */ /* 0x000fe400078e3cff */
[----:B------:R-:W-:Y:S01]  /*0540*/  @P1 LOP3.LUT R2, R2, R21, RZ, 0x3c, !PT ;  /* 0x0000001502021212 */ /* 0x000fe200078e3cff */
[----:B------:R-:W4:Y:S04]  /*0550*/  @P5 LDG.E R26, desc[UR4][R10.64+0x64] ;  /* 0x000064040a1a5981 */ /* 0x000f28000c1e1900 */
[----:B------:R-:W4:Y:S01]  /*0560*/  @P3 LDG.E R21, desc[UR4][R10.64+0x40] ;  /* 0x000040040a153981 */ /* 0x000f22000c1e1900 */
[----:B------:R-:W-:Y:S02]  /*0570*/  @P2 LOP3.LUT R4, R4, R23, RZ, 0x3c, !PT ;  /* 0x0000001704042212 */ /* 0x000fe400078e3cff */
[----:B------:R-:W-:Y:S01]  /*0580*/  @P2 LOP3.LUT R2, R2, R25, RZ, 0x3c, !PT ;  /* 0x0000001902022212 */ /* 0x000fe200078e3cff */
[----:B------:R-:W4:Y:S04]  /*0590*/  @P3 LDG.E R23, desc[UR4][R10.64+0x48] ;  /* 0x000048040a173981 */ /* 0x000f28000c1e1900 */
[----:B------:R-:W4:Y:S01]  /*05a0*/  @P4 LDG.E R25, desc[UR4][R10.64+0x54] ;  /* 0x000054040a194981 */ /* 0x000f22000c1e1900 */
[----:B--2---:R-:W-:-:S03]  /*05b0*/  @P1 LOP3.LUT R5, R5, R18, RZ, 0x3c, !PT ;  /* 0x0000001205051212 */ /* 0x004fc600078e3cff */
[----:B------:R-:W2:Y:S01]  /*05c0*/  @P3 LDG.E R18, desc[UR4][R10.64+0x44] ;  /* 0x000044040a123981 */ /* 0x000ea2000c1e1900 */
[----:B---3--:R-:W-:-:S03]  /*05d0*/  @P2 LOP3.LUT R5, R5, R20, RZ, 0x3c, !PT ;  /* 0x0000001405052212 */ /* 0x008fc600078e3cff */
[----:B------:R-:W3:Y:S01]  /*05e0*/  @P4 LDG.E R20, desc[UR4][R10.64+0x58] ;  /* 0x000058040a144981 */ /* 0x000ee2000c1e1900 */
[----:B----4-:R-:W-:-:S03]  /*05f0*/  @P3 LOP3.LUT R3, R3, R22, RZ, 0x3c, !PT ;  /* 0x0000001603033212 */ /* 0x010fc600078e3cff */
[----:B------:R-:W4:Y:S01]  /*0600*/  @P4 LDG.E R22, desc[UR4][R10.64+0x60] ;  /* 0x000060040a164981 */ /* 0x000f22000c1e1900 */
[----:B------:R-:W-:Y:S02]  /*0610*/  LOP3.LUT P0, RZ, R24, 0x80, RZ, 0xc0, !PT ;  /* 0x0000008018ff7812 */ /* 0x000fe4000780c0ff */
[----:B------:R-:W-:Y:S02]  /*0620*/  @P5 LOP3.LUT R15, R15, R26, RZ, 0x3c, !PT ;  /* 0x0000001a0f0f5212 */ /* 0x000fe400078e3cff */
[----:B------:R-:W4:Y:S01]  /*0630*/  @P6 LDG.E R26, desc[UR4][R10.64+0x78] ;  /* 0x000078040a1a6981 */ /* 0x000f22000c1e1900 */
[----:B------:R-:W-:-:S03]  /*0640*/  @P3 LOP3.LUT R4, R4, R21, RZ, 0x3c, !PT ;  /* 0x0000001504043212 */ /* 0x000fc600078e3cff */
[----:B------:R-:W4:Y:S01]  /*0650*/  @P4 LDG.E R21, desc[UR4][R10.64+0x5c] ;  /* 0x00005c040a154981 */ /* 0x000f22000c1e1900 */
[----:B------:R-:W-:-:S03]  /*0660*/  @P3 LOP3.LUT R2, R2, R23, RZ, 0x3c, !PT ;  /* 0x0000001702023212 */ /* 0x000fc600078e3cff */
[----:B------:R-:W4:Y:S01]  /*0670*/  @P5 LDG.E R23, desc[UR4][R10.64+0x68] ;  /* 0x000068040a175981 */ /* 0x000f22000c1e1900 */
[----:B------:R-:W-:-:S03]  /*0680*/  @P4 LOP3.LUT R4, R4, R25, RZ, 0x3c, !PT ;  /* 0x0000001904044212 */ /* 0x000fc600078e3cff */
[----:B------:R-:W4:Y:S01]  /*0690*/  @P5 LDG.E R25, desc[UR4][R10.64+0x70] ;  /* 0x000070040a195981 */ /* 0x000f22000c1e1900 */
[----:B--2---:R-:W-:-:S03]  /*06a0*/  @P3 LOP3.LUT R5, R5, R18, RZ, 0x3c, !PT ;  /* 0x0000001205053212 */ /* 0x004fc600078e3cff */
[----:B------:R-:W2:Y:S01]  /*06b0*/  @P5 LDG.E R18, desc[UR4][R10.64+0x6c] ;  /* 0x00006c040a125981 */ /* 0x000ea2000c1e1900 */
[----:B---3--:R-:W-:-:S03]  /*06c0*/  @P4 LOP3.LUT R5, R5, R20, RZ, 0x3c, !PT ;  /* 0x0000001405054212 */ /* 0x008fc600078e3cff */
[----:B------:R-:W3:Y:S01]  /*06d0*/  @P5 LDG.E R20, desc[UR4][R10.64+0x74] ;  /* 0x000074040a145981 */ /* 0x000ee2000c1e1900 */
[----:B----4-:R-:W-:-:S03]  /*06e0*/  @P4 LOP3.LUT R3, R3, R22, RZ, 0x3c, !PT ;  /* 0x0000001603034212 */ /* 0x010fc600078e3cff */
[----:B------:R-:W4:Y:S01]  /*06f0*/  @P0 LDG.E R22, desc[UR4][R10.64+0x8c] ;  /* 0x00008c040a160981 */ /* 0x000f22000c1e1900 */
[----:B------:R-:W-:-:S03]  /*0700*/  @P6 LOP3.LUT R15, R15, R26, RZ, 0x3c, !PT ;  /* 0x0000001a0f0f6212 */ /* 0x000fc600078e3cff */
        /* <DEDUP_REMOVED lines=13> */
[----:B------:R-:W-:Y:S02]  /*07e0*/  @P6 LOP3.LUT R4, R4, R27, RZ, 0x3c, !PT ;  /* 0x0000001b04046212 */ /* 0x000fe400078e3cff */
[----:B------:R-:W-:Y:S02]  /*07f0*/  @P6 LOP3.LUT R2, R2, R21, RZ, 0x3c, !PT ;  /* 0x0000001502026212 */ /* 0x000fe400078e3cff */
[----:B------:R-:W-:Y:S02]  /*0800*/  @P0 LOP3.LUT R4, R4, R23, RZ, 0x3c, !PT ;  /* 0x0000001704040212 */ /* 0x000fe400078e3cff */
[----:B------:R-:W-:Y:S02]  /*0810*/  @P0 LOP3.LUT R2, R2, R25, RZ, 0x3c, !PT ;  /* 0x0000001902020212 */ /* 0x000fe400078e3cff */
[----:B--2---:R-:W-:Y:S02]  /*0820*/  @P6 LOP3.LUT R5, R5, R18, RZ, 0x3c, !PT ;  /* 0x0000001205056212 */ /* 0x004fe400078e3cff */
[----:B---3--:R-:W-:-:S02]  /*0830*/  @P6 LOP3.LUT R3, R3, R20, RZ, 0x3c, !PT ;  /* 0x0000001403036212 */ /* 0x008fc400078e3cff */
[----:B----4-:R-:W-:Y:S02]  /*0840*/  @P0 LOP3.LUT R5, R5, R22, RZ, 0x3c, !PT ;  /* 0x0000001605050212 */ /* 0x010fe400078e3cff */
[----:B------:R-:W-:Y:S02]  /*0850*/  @P0 LOP3.LUT R3, R3, R26, RZ, 0x3c, !PT ;  /* 0x0000001a03030212 */ /* 0x000fe400078e3cff */
[----:B------:R-:W-:-:S13]  /*0860*/  R2P PR, R24.B1, 0x7f ;  /* 0x0000007f18007804 */ /* 0x000fda0000001000 */
[----:B------:R-:W2:Y:S04]  /*0870*/  @P0 LDG.E R18, desc[UR4][R10.64+0xa0] ;  /* 0x0000a0040a120981 */ /* 0x000ea8000c1e1900 */
[----:B------:R-:W3:Y:S04]  /*0880*/  @P1 LDG.E R22, desc[UR4][R10.64+0xb4] ;  /* 0x0000b4040a161981 */ /* 0x000ee8000c1e1900 */
[----:B------:R-:W4:Y:S04]  /*0890*/  @P2 LDG.E R26, desc[UR4][R10.64+0xc8] ;  /* 0x0000c8040a1a2981 */ /* 0x000f28000c1e1900 */
[----:B------:R-:W4:Y:S04]  /*08a0*/  @P3 LDG.E R28, desc[UR4][R10.64+0xdc] ;  /* 0x0000dc040a1c3981 */ /* 0x000f28000c1e1900 */
[----:B------:R-:W4:Y:S04]  /*08b0*/  @P0 LDG.E R23, desc[UR4][R10.64+0xa4] ;  /* 0x0000a4040a170981 */ /* 0x000f28000c1e1900 */
[----:B------:R-:W4:Y:S04]  /*08c0*/  @P0 LDG.E R20, desc[UR4][R10.64+0xa8] ;  /* 0x0000a8040a140981 */ /* 0x000f28000c1e1900 */
[----:B------:R-:W4:Y:S04]  /*08d0*/  @P4 LDG.E R25, desc[UR4][R10.64+0xf0] ;  /* 0x0000f0040a194981 */ /* 0x000f28000c1e1900 */
        /* <DEDUP_REMOVED lines=21> */
[----:B------:R-:W-:Y:S02]  /*0a30*/  LOP3.LUT P0, RZ, R24, 0x8000, RZ, 0xc0, !PT ;  /* 0x0000800018ff7812 */ /* 0x000fe4000780c0ff */
[----:B----4-:R-:W-:Y:S01]  /*0a40*/  @P5 LOP3.LUT R15, R15, R26, RZ, 0x3c, !PT ;  /* 0x0000001a0f0f5212 */ /* 0x010fe200078e3cff */
[----:B------:R-:W4:Y:S04]  /*0a50*/  @P3 LDG.E R24, desc[UR4][R10.64+0xe4] ;  /* 0x0000e4040a183981 */ /* 0x000f28000c1e1900 */
[----:B------:R-:W2:Y:S01]  /*0a60*/  @P6 LDG.E R26, desc[UR4][R10.64+0x118] ;  /* 0x000118040a1a6981 */ /* 0x000ea2000c1e1900 */
        /* <DEDUP_REMOVED lines=8> */
[----:B---3--:R-:W-:-:S03]  /*0af0*/  @P2 LOP3.LUT R3, R3, R22, RZ, 0x3c, !PT ;  /* 0x0000001603032212 */ /* 0x008fc600078e3cff */
[----:B------:R-:W3:Y:S01]  /*0b00*/  @P4 LDG.E R22, desc[UR4][R10.64+0x100] ;  /* 0x000100040a164981 */ /* 0x000ee2000c1e1900 */
[----:B--2---:R-:W-:-:S03]  /*0b10*/  @P6 LOP3.LUT R15, R15, R26, RZ, 0x3c, !PT ;  /* 0x0000001a0f0f6212 */ /* 0x004fc600078e3cff */
[----:B------:R-:W2:Y:S01]  /*0b20*/  @P0 LDG.E R26, desc[UR4][R10.64+0x12c] ;  /* 0x00012c040a1a0981 */ /* 0x000ea2000c1e1900 */
[----:B----4-:R-:W-:-:S03]  /*0b30*/  @P2 LOP3.LUT R2, R2, R23, RZ, 0x3c, !PT ;  /* 0x0000001702022212 */ /* 0x010fc600078e3cff */
[----:B------:R-:W4:Y:S01]  /*0b40*/  @P4 LDG.E R23, desc[UR4][R10.64+0xfc] ;  /* 0x0000fc040a174981 */ /* 0x000f22000c1e1900 */
[----:B------:R-:W-:-:S03]  /*0b50*/  @P2 LOP3.LUT R5, R5, R20, RZ, 0x3c, !PT ;  /* 0x0000001405052212 */ /* 0x000fc600078e3cff */
[----:B------:R-:W4:Y:S01]  /*0b60*/  @P4 LDG.E R20, desc[UR4][R10.64+0xf8] ;  /* 0x0000f8040a144981 */ /* 0x000f22000c1e1900 */
[----:B------:R-:W-:Y:S02]  /*0b70*/  @P3 LOP3.LUT R2, R2, R27, RZ, 0x3c, !PT ;  /* 0x0000001b02023212 */ /* 0x000fe400078e3cff */
[----:B------:R-:W-:Y:S01]  /*0b80*/  @P3 LOP3.LUT R4, R4, R25, RZ, 0x3c, !PT ;  /* 0x0000001904043212 */ /* 0x000fe200078e3cff */
[----:B------:R-:W4:Y:S01]  /*0b90*/  @P5 LDG.E R27, desc[UR4][R10.64+0x110] ;  /* 0x000110040a1b5981 */ /* 0x000f22000c1e1900 */
[----:B------:R-:W-:-:S03]  /*0ba0*/  @P3 LOP3.LUT R5, R5, R24, RZ, 0x3c, !PT ;  /* 0x0000001805053212 */ /* 0x000fc600078e3cff */
[----:B------:R-:W4:Y:S04]  /*0bb0*/  @P5 LDG.E R25, desc[UR4][R10.64+0x108] ;  /* 0x000108040a195981 */ /* 0x000f28000c1e1900 */
        /* <DEDUP_REMOVED lines=19> */
[----:B------:R-:W-:-:S05]  /*0cf0*/  VIADD R19, R19, 0x10 ;  /* 0x0000001013137836 */ /* 0x000fca0000000000 */
[----:B------:R-:W-:Y:S02]  /*0d00*/  ISETP.NE.AND P1, PT, R19, 0x20, PT ;  /* 0x000000201300780c */ /* 0x000fe40003f25270 */
[----:B------:R-:W-:Y:S02]  /*0d10*/  @P5 LOP3.LUT R3, R3, R18, RZ, 0x3c, !PT ;  /* 0x0000001203035212 */ /* 0x000fe400078e3cff */
[----:B------:R-:W-:Y:S02]  /*0d20*/  @P6 LOP3.LUT R4, R4, R21, RZ, 0x3c, !PT ;  /* 0x0000001504046212 */ /* 0x000fe400078e3cff */
[----:B---3--:R-:W-:-:S04]  /*0d30*/  @P6 LOP3.LUT R3, R3, R22, RZ, 0x3c, !PT ;  /* 0x0000001603036212 */ /* 0x008fc800078e3cff */
[----:B--2---:R-:W-:Y:S02]  /*0d40*/  @P0 LOP3.LUT R3, R3, R26, RZ, 0x3c, !PT ;  /* 0x0000001a03030212 */ /* 0x004fe400078e3cff */
[----:B----4-:R-:W-:Y:S02]  /*0d50*/  @P6 LOP3.LUT R2, R2, R23, RZ, 0x3c, !PT ;  /* 0x0000001702026212 */ /* 0x010fe400078e3cff */
[----:B------:R-:W-:Y:S02]  /*0d60*/  @P6 LOP3.LUT R5, R5, R20, RZ, 0x3c, !PT ;  /* 0x0000001405056212 */ /* 0x000fe400078e3cff */
[----:B------:R-:W-:Y:S02]  /*0d70*/  @P0 LOP3.LUT R2, R2, R27, RZ, 0x3c, !PT ;  /* 0x0000001b02020212 */ /* 0x000fe400078e3cff */
[----:B------:R-:W-:Y:S02]  /*0d80*/  @P0 LOP3.LUT R4, R4, R25, RZ, 0x3c, !PT ;  /* 0x0000001904040212 */ /* 0x000fe400078e3cff */
[----:B------:R-:W-:Y:S01]  /*0d90*/  @P0 LOP3.LUT R5, R5, R24, RZ, 0x3c, !PT ;  /* 0x0000001805050212 */ /* 0x000fe200078e3cff */
[----:B------:R-:W-:Y:S06]  /*0da0*/  @P1 BRA `(.L_x_6) ;  /* 0xfffffff400481947 */ /* 0x000fec000383ffff */
[----:B------:R-:W-:-:S05]  /*0db0*/  VIADD R17, R17, 0x1 ;  /* 0x0000000111117836 */ /* 0x000fca0000000000 */
[----:B------:R-:W-:-:S13]  /*0dc0*/  ISETP.NE.AND P0, PT, R17, 0x5, PT ;  /* 0x000000051100780c */ /* 0x000fda0003f05270 */
[----:B------:R-:W-:Y:S05]  /*0dd0*/  @P0 BRA `(.L_x_7) ;  /* 0xfffffff400300947 */ /* 0x000fea000383ffff */
[----:B------:R1:W-:Y:S01]  /*0de0*/  STG.E.64 desc[UR4][R6.64+0x8], R4 ;  /* 0x0000080406007986 */ /* 0x0003e2000c101b04 */
[----:B------:R-:W-:Y:S01]  /*0df0*/  VIADD R14, R14, 0x1 ;  /* 0x000000010e0e7836 */ /* 0x000fe20000000000 */
[----:B------:R-:W-:Y:S02]  /*0e00*/  LOP3.LUT R11, R13, 0x3, RZ, 0xc0, !PT ;  /* 0x000000030d0b7812 */ /* 0x000fe400078ec0ff */
[----:B------:R1:W-:Y:S02]  /*0e10*/  STG.E.64 desc[UR4][R6.64+0x10], R2 ;  /* 0x0000100206007986 */ /* 0x0003e4000c101b04 */
[----:B------:R-:W-:Y:S02]  /*0e20*/  ISETP.GE.U32.AND P0, PT, R14, R11, PT ;  /* 0x0000000b0e00720c */ /* 0x000fe40003f06070 */
[----:B------:R1:W-:Y:S11]  /*0e30*/  STG.E desc[UR4][R6.64+0x4], R15 ;  /* 0x0000040f06007986 */ /* 0x0003f6000c101904 */
[----:B------:R-:W-:Y:S05]  /*0e40*/  @!P0 BRA `(.L_x_8) ;  /* 0xfffffff400048947 */ /* 0x000fea000383ffff */
.L_x_5:
[----:B------:R-:W-:Y:S05]  /*0e50*/  BSYNC.RECONVERGENT B1 ;  /* 0x0000000000017941 */ /* 0x000fea0003800200 */
.L_x_4:
[C---:B------:R-:W-:Y:S01]  /*0e60*/  ISETP.GT.U32.AND P0, PT, R13.reuse, 0x3, PT ;  /* 0x000000030d00780c */ /* 0x040fe20003f04070 */
[----:B------:R-:W-:Y:S01]  /*0e70*/  VIADD R12, R12, 0x1 ;  /* 0x000000010c0c7836 */ /* 0x000fe20000000000 */
[--C-:B------:R-:W-:Y:S02]  /*0e80*/  SHF.R.U64 R13, R13, 0x2, R0.reuse ;  /* 0x000000020d0d7819 */ /* 0x100fe40000001200 */
[----:B------:R-:W-:Y:S02]  /*0e90*/  ISETP.GT.U32.AND.EX P0, PT, R0, RZ, PT, P0 ;  /* 0x000000ff0000720c */ /* 0x000fe40003f04100 */
[----:B------:R-:W-:-:S11]  /*0ea0*/  SHF.R.U32.HI R0, RZ, 0x2, R0 ;  /* 0x00000002ff007819 */ /* 0x000fd60000011600 */
[----:B------:R-:W-:Y:S05]  /*0eb0*/  @P0 BRA `(.L_x_9) ;  /* 0xfffffff000c80947 */ /* 0x000fea000383ffff */
.L_x_3:
[----:B------:R-:W-:Y:S05]  /*0ec0*/  BSYNC.RECONVERGENT B0 ;  /* 0x0000000000007941 */ /* 0x000fea0003800200 */
.L_x_2:
[----:B------:R-:W-:Y:S04]  /*0ed0*/  STG.E.64 desc[UR4][R6.64+0x18], RZ ;  /* 0x000018ff06007986 */ /* 0x000fe8000c101b04 */
[----:B------:R-:W-:Y:S04]  /*0ee0*/  STG.E desc[UR4][R6.64+0x20], RZ ;  /* 0x000020ff06007986 */ /* 0x000fe8000c101904 */
[----:B------:R-:W-:Y:S01]  /*0ef0*/  STG.E.64 desc[UR4][R6.64+0x28], RZ ;  /* 0x000028ff06007986 */ /* 0x000fe2000c101b04 */
[----:B------:R-:W-:Y:S05]  /*0f00*/  EXIT ;  /* 0x000000000000794d */ /* 0x000fea0003800000 */
.L_x_10:
        /* <DEDUP_REMOVED lines=15> */
.L_x_13:


//--------------------- .nv.global.init           --------------------------
	.section	.nv.global.init,"aw",@progbits
	.align	4
.nv.global.init:
	.type		mrg32k3aM1SubSeq,@object
	.size		mrg32k3aM1SubSeq,(mrg32k3aM2SubSeq - mrg32k3aM1SubSeq)
mrg32k3aM1SubSeq:
        /*0000*/ 	.byte	0x0b, 0xcc, 0xee, 0x04, 0x73, 0x29, 0x8b, 0x6f, 0xf6, 0x53, 0x03, 0xf6, 0x23, 0xf6, 0xea, 0xda
        /* <DEDUP_REMOVED lines=125> */
	.type		mrg32k3aM2SubSeq,@object
	.size		mrg32k3aM2SubSeq,(mrg32k3aM1 - mrg32k3aM2SubSeq)
mrg32k3aM2SubSeq:
        /* <DEDUP_REMOVED lines=126> */
	.type		mrg32k3aM1,@object
	.size		mrg32k3aM1,(mrg32k3aM1Seq - mrg32k3aM1)
mrg32k3aM1:
        /* <DEDUP_REMOVED lines=144> */
	.type		mrg32k3aM1Seq,@object
	.size		mrg32k3aM1Seq,(mrg32k3aM2 - mrg32k3aM1Seq)
mrg32k3aM1Seq:
        /* <DEDUP_REMOVED lines=144> */
	.type		mrg32k3aM2,@object
	.size		mrg32k3aM2,(mrg32k3aM2Seq - mrg32k3aM2)
mrg32k3aM2:
        /* <DEDUP_REMOVED lines=144> */
	.type		mrg32k3aM2Seq,@object
	.size		mrg32k3aM2Seq,(precalc_xorwow_matrix - mrg32k3aM2Seq)
mrg32k3aM2Seq:
        /* <DEDUP_REMOVED lines=144> */
	.type		precalc_xorwow_matrix,@object
	.size		precalc_xorwow_matrix,(precalc_xorwow_offset_matrix - precalc_xorwow_matrix)
precalc_xorwow_matrix:
        /* <DEDUP_REMOVED lines=6400> */
	.type		precalc_xorwow_offset_matrix,@object
	.size		precalc_xorwow_offset_matrix,(.L_1 - precalc_xorwow_offset_matrix)
precalc_xorwow_offset_matrix:
        /* <DEDUP_REMOVED lines=6400> */
.L_1:


//--------------------- .nv.shared.reserved.0     --------------------------
	.section	.nv.shared.reserved.0,"aw",@nobits
	.weak		__nv_reservedSMEM_offset_0_alias
	.size		__nv_reservedSMEM_offset_0_alias, 0, 64
	.other		__nv_reservedSMEM_offset_0_alias,@"STO_CUDA_RESERVED_SHARED STV_DEFAULT"
__nv_reservedSMEM_offset_0_alias:
	.zero		0
	.zero		64


//--------------------- .nv.constant0._Z26generate_random_matrix_intP17curandStateXORWOWPiiiii --------------------------
	.section	.nv.constant0._Z26generate_random_matrix_intP17curandStateXORWOWPiiiii,"a",@progbits
	.sectionflags	@""
	.align	4
.nv.constant0._Z26generate_random_matrix_intP17curandStateXORWOWPiiiii:
	.zero		928


//--------------------- .nv.constant0._Z22generate_random_matrixP17curandStateXORWOWPfiii --------------------------
	.section	.nv.constant0._Z22generate_random_matrixP17curandStateXORWOWPfiii,"a",@progbits
	.sectionflags	@""
	.align	4
.nv.constant0._Z22generate_random_matrixP17curandStateXORWOWPfiii:
	.zero		924


//--------------------- .nv.constant0._Z18init_curand_statesP17curandStateXORWOWmi --------------------------
	.section	.nv.constant0._Z18init_curand_statesP17curandStateXORWOWmi,"a",@progbits
	.sectionflags	@""
	.align	4
.nv.constant0._Z18init_curand_statesP17curandStateXORWOWmi:
	.zero		916


//--------------------- SYMBOLS --------------------------

	.type		.nv.reservedSmem.offset0,@object
	.size		.nv.reservedSmem.offset0,0x4
